// auto-generated by cutlass_sweep.gemm — config: {"arch": "sm_90", "cluster_m": 2, "cluster_n": 1, "dtype": "int8", "stages": 4, "tile_k": 128, "tile_m": 256, "tile_n": 256}
#include "cutlass/cutlass.h"
#include "cutlass/gemm/collective/collective_builder.hpp"
#include "cutlass/gemm/device/gemm_universal_adapter.h"
#include "cutlass/gemm/kernel/gemm_universal.hpp"
#include "cutlass/epilogue/collective/collective_builder.hpp"

using ElemA = int8_t;
using ElemB = int8_t;
using ElemCD = int8_t;
using Acc  = int32_t;
using TileShape    = cute::Shape<cute::_256, cute::_256, cute::_128>;
using ClusterShape = cute::Shape<cute::_2, cute::_1, cute::_1>;

using CollectiveEpilogue = typename cutlass::epilogue::collective::CollectiveBuilder<
    cutlass::arch::Sm90, cutlass::arch::OpClassTensorOp,
    TileShape, ClusterShape,
    cutlass::epilogue::collective::EpilogueTileAuto,
    Acc, Acc,
    ElemCD, cutlass::layout::RowMajor, 128 / cutlass::sizeof_bits<ElemCD>::value,
    ElemCD, cutlass::layout::RowMajor, 128 / cutlass::sizeof_bits<ElemCD>::value,
    cutlass::epilogue::collective::EpilogueScheduleAuto
  >::CollectiveOp;

using CollectiveMainloop = typename cutlass::gemm::collective::CollectiveBuilder<
    cutlass::arch::Sm90, cutlass::arch::OpClassTensorOp,
    ElemA, cutlass::layout::RowMajor, 128 / cutlass::sizeof_bits<ElemA>::value,
    ElemB, cutlass::layout::ColumnMajor, 128 / cutlass::sizeof_bits<ElemB>::value,
    Acc,
    TileShape, ClusterShape,
    cutlass::gemm::collective::StageCount<4>,
    cutlass::gemm::collective::KernelScheduleAuto
  >::CollectiveOp;

using GemmKernel = cutlass::gemm::kernel::GemmUniversal<
    cute::Shape<int,int,int,int>,
    CollectiveMainloop,
    CollectiveEpilogue
>;
using Gemm = cutlass::gemm::device::GemmUniversalAdapter<GemmKernel>;

// Force the device kernel symbol into the cubin without needing a host main.
auto* _anchor = &cutlass::device_kernel<GemmKernel>;


// ===== COMPILED SASS (sm_90a) =====

	.target	sm_90a

	.elftype	@"ET_EXEC"


//--------------------- .note.nv.tkinfo           --------------------------
	.section	.note.nv.tkinfo,"",@"SHT_NOTE"
	.sectionflags	@"SHF_NOTE_NV_TKINFO"
	.tkinfo
        /*0018*/ 	.word	0x00000002
        /*0030*/ 	.string	""
        /*0030*/ 	.string	"ptxas"
        /*0030*/ 	.string	"Cuda compilation tools, release 13.0, V13.0.88"
        /*0030*/ 	.string	"Build cuda_13.0.r13.0/compiler.36424714_0"
        /*0030*/ 	.string	"-arch sm_90a -m 64 "



//--------------------- .note.nv.cuinfo           --------------------------
	.section	.note.nv.cuinfo,"",@"SHT_NOTE"
	.sectionflags	@"SHF_NOTE_NV_CUINFO"
        /*0018*/ 	.short	0x0002
        /*001a*/ 	.short	0x005a
        /*001c*/ 	.short	0x0082
	.zero		2


//--------------------- .nv.info                  --------------------------
	.section	.nv.info,"",@"SHT_CUDA_INFO"
	.align	4


	//----- nvinfo : EIATTR_REGCOUNT
	.align		4
        /*0000*/ 	.byte	0x04, 0x2f
        /*0002*/ 	.short	(.L_15 - .L_14)
	.align		4
.L_14:
        /*0004*/ 	.word	index@(_ZN7cutlass13device_kernelINS_4gemm6kernel13GemmUniversalIN4cute5tupleIJiiiiEEENS1_10collective13CollectiveMmaINS1_34MainloopSm90TmaGmmaWarpSpecializedILi4ENS5_IJNS4_1CILi2EEENSA_ILi1EEESC_EEENS1_35KernelTmaWarpSpecializedCooperativeEEENS5_IJNSA_ILi256EEESG_NSA_ILi128EEEEEEaNS5_IJlSC_lEEEaSJ_NS4_8TiledMMAINS4_8MMA_AtomIJNS4_4SM904GMMA27MMA_64x256x32_S32S8S8_SS_TNEEEENS4_6LayoutISD_NS5_IJSC_NSA_ILi0EEESR_EEEEENS5_IJNS4_10UnderscoreESU_SU_EEEEENS4_13SM90_TMA_LOADENS4_14ComposedLayoutINS4_7SwizzleILi3ELi4ELi3EEENS4_18smem_ptr_flag_bitsILi8EEENSQ_INS5_IJNSA_ILi8EEESH_EEENS5_IJSH_SC_EEEEEEEvNS4_8identityENS4_23SM90_TMA_LOAD_MULTICASTES17_vS18_EENS_8epilogue10collective6detail29Sm90TmaWarpSpecializedAdapterINS1C_15DefaultEpilogueIaSJ_SJ_NS1B_6thread17LinearCombinationIaLi1EiiLNS1G_9ScaleType4KindE0ELNS_15FloatRoundStyleE2EaEENS1_15EpilogueDefaultEEEEEvvEEEEvNT_6ParamsE)
        /*0008*/ 	.word	0x000000a8


	//----- nvinfo : EIATTR_FRAME_SIZE
	.align		4
.L_15:
        /*000c*/ 	.byte	0x04, 0x11
        /*000e*/ 	.short	(.L_17 - .L_16)
	.align		4
.L_16:
        /*0010*/ 	.word	index@(_ZN7cutlass13device_kernelINS_4gemm6kernel13GemmUniversalIN4cute5tupleIJiiiiEEENS1_10collective13CollectiveMmaINS1_34MainloopSm90TmaGmmaWarpSpecializedILi4ENS5_IJNS4_1CILi2EEENSA_ILi1EEESC_EEENS1_35KernelTmaWarpSpecializedCooperativeEEENS5_IJNSA_ILi256EEESG_NSA_ILi128EEEEEEaNS5_IJlSC_lEEEaSJ_NS4_8TiledMMAINS4_8MMA_AtomIJNS4_4SM904GMMA27MMA_64x256x32_S32S8S8_SS_TNEEEENS4_6LayoutISD_NS5_IJSC_NSA_ILi0EEESR_EEEEENS5_IJNS4_10UnderscoreESU_SU_EEEEENS4_13SM90_TMA_LOADENS4_14ComposedLayoutINS4_7SwizzleILi3ELi4ELi3EEENS4_18smem_ptr_flag_bitsILi8EEENSQ_INS5_IJNSA_ILi8EEESH_EEENS5_IJSH_SC_EEEEEEEvNS4_8identityENS4_23SM90_TMA_LOAD_MULTICASTES17_vS18_EENS_8epilogue10collective6detail29Sm90TmaWarpSpecializedAdapterINS1C_15DefaultEpilogueIaSJ_SJ_NS1B_6thread17LinearCombinationIaLi1EiiLNS1G_9ScaleType4KindE0ELNS_15FloatRoundStyleE2EaEENS1_15EpilogueDefaultEEEEEvvEEEEvNT_6ParamsE)
        /*0014*/ 	.word	0x00000788


	//----- nvinfo : EIATTR_MIN_STACK_SIZE
	.align		4
.L_17:
        /*0018*/ 	.byte	0x04, 0x12
        /*001a*/ 	.short	(.L_19 - .L_18)
	.align		4
.L_18:
        /*001c*/ 	.word	index@(_ZN7cutlass13device_kernelINS_4gemm6kernel13GemmUniversalIN4cute5tupleIJiiiiEEENS1_10collective13CollectiveMmaINS1_34MainloopSm90TmaGmmaWarpSpecializedILi4ENS5_IJNS4_1CILi2EEENSA_ILi1EEESC_EEENS1_35KernelTmaWarpSpecializedCooperativeEEENS5_IJNSA_ILi256EEESG_NSA_ILi128EEEEEEaNS5_IJlSC_lEEEaSJ_NS4_8TiledMMAINS4_8MMA_AtomIJNS4_4SM904GMMA27MMA_64x256x32_S32S8S8_SS_TNEEEENS4_6LayoutISD_NS5_IJSC_NSA_ILi0EEESR_EEEEENS5_IJNS4_10UnderscoreESU_SU_EEEEENS4_13SM90_TMA_LOADENS4_14ComposedLayoutINS4_7SwizzleILi3ELi4ELi3EEENS4_18smem_ptr_flag_bitsILi8EEENSQ_INS5_IJNSA_ILi8EEESH_EEENS5_IJSH_SC_EEEEEEEvNS4_8identityENS4_23SM90_TMA_LOAD_MULTICASTES17_vS18_EENS_8epilogue10collective6detail29Sm90TmaWarpSpecializedAdapterINS1C_15DefaultEpilogueIaSJ_SJ_NS1B_6thread17LinearCombinationIaLi1EiiLNS1G_9ScaleType4KindE0ELNS_15FloatRoundStyleE2EaEENS1_15EpilogueDefaultEEEEEvvEEEEvNT_6ParamsE)
        /*0020*/ 	.word	0x00000788
.L_19:


//--------------------- .nv.compat                --------------------------
	.section	.nv.compat,"",@"SHT_CUDA_COMPAT_INFO"
	.align	4
        /*0000*/ 	.byte	0x02, 0x09, 0x01, 0x00, 0x02, 0x02, 0x04, 0x00, 0x02, 0x05, 0x05, 0x00, 0x03, 0x07, 0x01, 0x01
        /*0010*/ 	.byte	0x02, 0x03, 0x01, 0x00, 0x02, 0x06, 0x01, 0x00, 0x04, 0x0b, 0x08, 0x00, 0x00, 0x00, 0x00, 0x00
        /*0020*/ 	.byte	0x00, 0x00, 0x00, 0x00


//--------------------- .nv.info._ZN7cutlass13device_kernelINS_4gemm6kernel13GemmUniversalIN4cute5tupleIJiiiiEEENS1_10collective13CollectiveMmaINS1_34MainloopSm90TmaGmmaWarpSpecializedILi4ENS5_IJNS4_1CILi2EEENSA_ILi1EEESC_EEENS1_35KernelTmaWarpSpecializedCooperativeEEENS5_IJNSA_ILi256EEESG_NSA_ILi128EEEEEEaNS5_IJlSC_lEEEaSJ_NS4_8TiledMMAINS4_8MMA_AtomIJNS4_4SM904GMMA27MMA_64x256x32_S32S8S8_SS_TNEEEENS4_6LayoutISD_NS5_IJSC_NSA_ILi0EEESR_EEEEENS5_IJNS4_10UnderscoreESU_SU_EEEEENS4_13SM90_TMA_LOADENS4_14ComposedLayoutINS4_7SwizzleILi3ELi4ELi3EEENS4_18smem_ptr_flag_bitsILi8EEENSQ_INS5_IJNSA_ILi8EEESH_EEENS5_IJSH_SC_EEEEEEEvNS4_8identityENS4_23SM90_TMA_LOAD_MULTICASTES17_vS18_EENS_8epilogue10collective6detail29Sm90TmaWarpSpecializedAdapterINS1C_15DefaultEpilogueIaSJ_SJ_NS1B_6thread17LinearCombinationIaLi1EiiLNS1G_9ScaleType4KindE0ELNS_15FloatRoundStyleE2EaEENS1_15EpilogueDefaultEEEEEvvEEEEvNT_6ParamsE --------------------------
	.section	.nv.info._ZN7cutlass13device_kernelINS_4gemm6kernel13GemmUniversalIN4cute5tupleIJiiiiEEENS1_10collective13CollectiveMmaINS1_34MainloopSm90TmaGmmaWarpSpecializedILi4ENS5_IJNS4_1CILi2EEENSA_ILi1EEESC_EEENS1_35KernelTmaWarpSpecializedCooperativeEEENS5_IJNSA_ILi256EEESG_NSA_ILi128EEEEEEaNS5_IJlSC_lEEEaSJ_NS4_8TiledMMAINS4_8MMA_AtomIJNS4_4SM904GMMA27MMA_64x256x32_S32S8S8_SS_TNEEEENS4_6LayoutISD_NS5_IJSC_NSA_ILi0EEESR_EEEEENS5_IJNS4_10UnderscoreESU_SU_EEEEENS4_13SM90_TMA_LOADENS4_14ComposedLayoutINS4_7SwizzleILi3ELi4ELi3EEENS4_18smem_ptr_flag_bitsILi8EEENSQ_INS5_IJNSA_ILi8EEESH_EEENS5_IJSH_SC_EEEEEEEvNS4_8identityENS4_23SM90_TMA_LOAD_MULTICASTES17_vS18_EENS_8epilogue10collective6detail29Sm90TmaWarpSpecializedAdapterINS1C_15DefaultEpilogueIaSJ_SJ_NS1B_6thread17LinearCombinationIaLi1EiiLNS1G_9ScaleType4KindE0ELNS_15FloatRoundStyleE2EaEENS1_15EpilogueDefaultEEEEEvvEEEEvNT_6ParamsE,"",@"SHT_CUDA_INFO"
	.sectionflags	@""
	.align	4


	//----- nvinfo : EIATTR_CUDA_API_VERSION
	.align		4
        /*0000*/ 	.byte	0x04, 0x37
        /*0002*/ 	.short	(.L_21 - .L_20)
.L_20:
        /*0004*/ 	.word	0x00000082


	//----- nvinfo : EIATTR_KPARAM_INFO
	.align		4
.L_21:
        /*0008*/ 	.byte	0x04, 0x17
        /*000a*/ 	.short	(.L_23 - .L_22)
.L_22:
        /*000c*/ 	.word	0x00000000
        /*0010*/ 	.short	0x0000
        /*0012*/ 	.short	0x0070
        /*0014*/ 	.byte	0x00, 0xf0, 0x01, 0x10


	//----- nvinfo : EIATTR_SPARSE_MMA_MASK
	.align		4
.L_23:
        /*0018*/ 	.byte	0x03, 0x50
        /*001a*/ 	.short	0x0000


	//----- nvinfo : EIATTR_MAXREG_COUNT
	.align		4
        /*001c*/ 	.byte	0x03, 0x1b
        /*001e*/ 	.short	0x00a8


	//----- nvinfo : EIATTR_NUM_BARRIERS
	.align		4
        /*0020*/ 	.byte	0x02, 0x4c
        /*0022*/ 	.byte	0x01
	.zero		1


	//----- nvinfo : EIATTR_EXTERNS
	.align		4
        /*0024*/ 	.byte	0x04, 0x0f
        /*0026*/ 	.short	(.L_25 - .L_24)


	//   ....[0]....
	.align		4
.L_24:
        /*0028*/ 	.word	index@(__assertfail)


	//----- nvinfo : EIATTR_ANNOTATIONS
	.align		4
.L_25:
        /*002c*/ 	.byte	0x04, 0x55
        /*002e*/ 	.short	(.L_27 - .L_26)


	//   ....[0]....
.L_26:
        /*0030*/ 	.word	0x00000001
        /*0034*/ 	.byte	0x00, 0x0a, 0x00, 0x00, 0x01, 0x00, 0x00, 0x00, 0x10, 0x0a, 0x00, 0x00, 0x01, 0x00, 0x00, 0x00
        /* <DEDUP_REMOVED lines=717> */
        /*2d14*/ 	.byte	0x80, 0x7d, 0x01, 0x00, 0x01, 0x00, 0x00, 0x00, 0xa0, 0x7d, 0x01, 0x00


	//----- nvinfo : EIATTR_MERCURY_ISA_VERSION
	.align		4
.L_27:
        /*2d20*/ 	.byte	0x03, 0x5f
        /*2d22*/ 	.short	0x0101


	//----- nvinfo : EIATTR_INT_WARP_WIDE_INSTR_OFFSETS
	.align		4
        /*2d24*/ 	.byte	0x04, 0x31
        /*2d26*/ 	.short	(.L_29 - .L_28)


	//   ....[0]....
.L_28:
        /*2d28*/ 	.word	0x00000580


	//   ....[1]....
        /*2d2c*/ 	.word	0x000005a0


	//   ....[2]....
        /*2d30*/ 	.word	0x00000710


	//   ....[3]....
        /*2d34*/ 	.word	0x00008ff0


	//----- nvinfo : EIATTR_COOP_GROUP_MASK_REGIDS
	.align		4
.L_29:
        /*2d38*/ 	.byte	0x04, 0x29
        /*2d3a*/ 	.short	(.L_31 - .L_30)


	//   ....[0]....
.L_30:
        /*2d3c*/ 	.word	0xffffffff


	//   ....[1]....
        /*2d40*/ 	.word	0xffffffff


	//   ....[2]....
        /*2d44*/ 	.word	0xffffffff


	//   ....[3]....
        /*2d48*/ 	.word	0xffffffff


	//   ....[4]....
        /*2d4c*/ 	.word	0xffffffff


	//   ....[5]....
        /*2d50*/ 	.word	0xffffffff


	//----- nvinfo : EIATTR_COOP_GROUP_INSTR_OFFSETS
	.align		4
.L_31:
        /*2d54*/ 	.byte	0x04, 0x28
        /*2d56*/ 	.short	(.L_33 - .L_32)


	//   ....[0]....
.L_32:
        /*2d58*/ 	.word	0x00000070


	//   ....[1]....
        /*2d5c*/ 	.word	0x00000080


	//   ....[2]....
        /*2d60*/ 	.word	0x000001a0


	//   ....[3]....
        /*2d64*/ 	.word	0x000003d0


	//   ....[4]....
        /*2d68*/ 	.word	0x00000840


	//   ....[5]....
        /*2d6c*/ 	.word	0x00001410


	//----- nvinfo : EIATTR_REG_RECONFIG
	.align		4
.L_33:
        /*2d70*/ 	.byte	0x01, 0x54
	.zero		2


	//----- nvinfo : EIATTR_SYSCALL_OFFSETS
	.align		4
        /*2d74*/ 	.byte	0x04, 0x46
        /*2d76*/ 	.short	(.L_35 - .L_34)


	//   ....[0]....
.L_34:
        /*2d78*/ 	.word	0x000015d0


	//----- nvinfo : EIATTR_MBARRIER_INSTR_OFFSETS
	.align		4
.L_35:
        /*2d7c*/ 	.byte	0x04, 0x39
        /*2d7e*/ 	.short	(.L_37 - .L_36)


	//   ....[0]....
.L_36:
        /*2d80*/ 	.word	0x00000320
        /*2d84*/ 	.word	0x000000ff
        /*2d88*/ 	.word	0x00000000
        /*2d8c*/ 	.short	0x0100
        /*2d8e*/ 	.byte	0x08
	.zero		1


	//   ....[1]....
        /*2d90*/ 	.word	0x00000330
        /*2d94*/ 	.word	0x000000ff
        /*2d98*/ 	.word	0x00000020
        /*2d9c*/ 	.short	0x0100
        /*2d9e*/ 	.byte	0x08
	.zero		1


	//   ....[2]....
        /*2da0*/ 	.word	0x00000340
        /*2da4*/ 	.word	0x000000ff
        /*2da8*/ 	.word	0x00000008
        /*2dac*/ 	.short	0x0100
        /*2dae*/ 	.byte	0x08
	.zero		1


	//   ....[3]....
        /*2db0*/ 	.word	0x00000350
        /*2db4*/ 	.word	0x000000ff
        /*2db8*/ 	.word	0x00000028
        /*2dbc*/ 	.short	0x0100
        /*2dbe*/ 	.byte	0x08
	.zero		1


	//   ....[4]....
        /*2dc0*/ 	.word	0x00000360
        /*2dc4*/ 	.word	0x000000ff
        /*2dc8*/ 	.word	0x00000010
        /*2dcc*/ 	.short	0x0100
        /*2dce*/ 	.byte	0x08
	.zero		1


	//   ....[5]....
        /*2dd0*/ 	.word	0x00000370
        /*2dd4*/ 	.word	0x000000ff
        /*2dd8*/ 	.word	0x00000030
        /*2ddc*/ 	.short	0x0100
        /*2dde*/ 	.byte	0x08
	.zero		1


	//   ....[6]....
        /*2de0*/ 	.word	0x00000380
        /*2de4*/ 	.word	0x000000ff
        /*2de8*/ 	.word	0x00000018
        /*2dec*/ 	.short	0x0100
        /*2dee*/ 	.byte	0x08
	.zero		1


	//   ....[7]....
        /*2df0*/ 	.word	0x00000390
        /*2df4*/ 	.word	0x000000ff
        /*2df8*/ 	.word	0x00000038
        /*2dfc*/ 	.short	0x0100
        /*2dfe*/ 	.byte	0x08
	.zero		1


	//   ....[8]....
        /*2e00*/ 	.word	0x00000770
        /*2e04*/ 	.word	0x000000ff
        /*2e08*/ 	.word	0x00000050
        /*2e0c*/ 	.short	0x0100
        /*2e0e*/ 	.byte	0x06
	.zero		1


	//   ....[9]....
        /*2e10*/ 	.word	0x000007a0
        /*2e14*/ 	.word	0x000000ff
        /*2e18*/ 	.word	0x00000058
        /*2e1c*/ 	.short	0x0100
        /*2e1e*/ 	.byte	0x06
	.zero		1


	//   ....[10]....
        /*2e20*/ 	.word	0x000016b0
        /*2e24*/ 	.word	0x00000003
        /*2e28*/ 	.word	0x00000000
        /*2e2c*/ 	.short	0x010a
        /*2e2e*/ 	.byte	0x3f
	.zero		1


	//   ....[11]....
        /*2e30*/ 	.word	0x000016f0
        /*2e34*/ 	.word	0x00000003
        /*2e38*/ 	.word	0x00000000
        /*2e3c*/ 	.short	0x010a
        /*2e3e*/ 	.byte	0x3f
	.zero		1


	//   ....[12]....
        /*2e40*/ 	.word	0x00004d40
        /*2e44*/ 	.word	0x00000002
        /*2e48*/ 	.word	0x00000000
        /*2e4c*/ 	.short	0x010a
        /*2e4e*/ 	.byte	0x3f
	.zero		1


	//   ....[13]....
        /*2e50*/ 	.word	0x00004d80
        /*2e54*/ 	.word	0x00000002
        /*2e58*/ 	.word	0x00000000
        /*2e5c*/ 	.short	0x010a
        /*2e5e*/ 	.byte	0x3f
	.zero		1


	//   ....[14]....
        /*2e60*/ 	.word	0x00008e70
        /*2e64*/ 	.word	0x00000002
        /*2e68*/ 	.word	0x00000000
        /*2e6c*/ 	.short	0x0101
        /*2e6e*/ 	.byte	0x3f
	.zero		1


	//   ....[15]....
        /*2e70*/ 	.word	0x00009080
        /*2e74*/ 	.word	0x00000000
        /*2e78*/ 	.word	0x00000000
        /*2e7c*/ 	.short	0x0101
        /*2e7e*/ 	.byte	0x3f
	.zero		1


	//   ....[16]....
        /*2e80*/ 	.word	0x00017900
        /*2e84*/ 	.word	0x0000000b
        /*2e88*/ 	.word	0x00000020
        /*2e8c*/ 	.short	0x010a
        /*2e8e*/ 	.byte	0x3f
	.zero		1


	//   ....[17]....
        /*2e90*/ 	.word	0x00017cf0
        /*2e94*/ 	.word	0x00000002
        /*2e98*/ 	.word	0x00000058
        /*2e9c*/ 	.short	0x0101
        /*2e9e*/ 	.byte	0x3f
	.zero		1


	//   ....[18]....
        /*2ea0*/ 	.word	0x000184a0
        /*2ea4*/ 	.word	0x00000005
        /*2ea8*/ 	.word	0x00000000
        /*2eac*/ 	.short	0x010a
        /*2eae*/ 	.byte	0x3f
	.zero		1


	//   ....[19]....
        /*2eb0*/ 	.word	0x00018530
        /*2eb4*/ 	.word	0x00000005
        /*2eb8*/ 	.word	0x00000000
        /*2ebc*/ 	.short	0x010a
        /*2ebe*/ 	.byte	0x3f
	.zero		1


	//   ....[20]....
        /*2ec0*/ 	.word	0x000185c0
        /*2ec4*/ 	.word	0x00000005
        /*2ec8*/ 	.word	0x00000000
        /*2ecc*/ 	.short	0x010a
        /*2ece*/ 	.byte	0x3f
	.zero		1


	//   ....[21]....
        /*2ed0*/ 	.word	0x00018650
        /*2ed4*/ 	.word	0x00000003
        /*2ed8*/ 	.word	0x00000000
        /*2edc*/ 	.short	0x010a
        /*2ede*/ 	.byte	0x3f
	.zero		1


	//   ....[22]....
        /*2ee0*/ 	.word	0x000186b0
        /*2ee4*/ 	.word	0x00000003
        /*2ee8*/ 	.word	0x00000000
        /*2eec*/ 	.short	0x010a
        /*2eee*/ 	.byte	0x3f
	.zero		1


	//   ....[23]....
        /*2ef0*/ 	.word	0x00018700
        /*2ef4*/ 	.word	0x00000002
        /*2ef8*/ 	.word	0x00000000
        /*2efc*/ 	.short	0x010a
        /*2efe*/ 	.byte	0x3f
	.zero		1


	//   ....[24]....
        /*2f00*/ 	.word	0x000187d0
        /*2f04*/ 	.word	0x0000000b
        /*2f08*/ 	.word	0x00000020
        /*2f0c*/ 	.short	0x010a
        /*2f0e*/ 	.byte	0x3f
	.zero		1


	//   ....[25]....
        /*2f10*/ 	.word	0x000188a0
        /*2f14*/ 	.word	0x00000005
        /*2f18*/ 	.word	0x00000000
        /*2f1c*/ 	.short	0x010a
        /*2f1e*/ 	.byte	0x3f
	.zero		1


	//   ....[26]....
        /*2f20*/ 	.word	0x000188f0
        /*2f24*/ 	.word	0x00000005
        /*2f28*/ 	.word	0x00000000
        /*2f2c*/ 	.short	0x010a
        /*2f2e*/ 	.byte	0x3f
	.zero		1


	//   ....[27]....
        /*2f30*/ 	.word	0x00018940
        /*2f34*/ 	.word	0x00000005
        /*2f38*/ 	.word	0x00000000
        /*2f3c*/ 	.short	0x010a
        /*2f3e*/ 	.byte	0x3f
	.zero		1


	//----- nvinfo : EIATTR_NUM_MBARRIERS
	.align		4
.L_37:
        /*2f40*/ 	.byte	0x03, 0x38
        /*2f42*/ 	.short	0x000a


	//----- nvinfo : EIATTR_EXIT_INSTR_OFFSETS
	.align		4
        /*2f44*/ 	.byte	0x04, 0x1c
        /*2f46*/ 	.short	(.L_39 - .L_38)


	//   ....[0]....
.L_38:
        /*2f48*/ 	.word	0x00000aa0


	//   ....[1]....
        /*2f4c*/ 	.word	0x00001330


	//   ....[2]....
        /*2f50*/ 	.word	0x00016f40


	//   ....[3]....
        /*2f54*/ 	.word	0x00017560


	//   ....[4]....
        /*2f58*/ 	.word	0x000186a0


	//----- nvinfo : EIATTR_MAX_THREADS
	.align		4
.L_39:
        /*2f5c*/ 	.byte	0x04, 0x05
        /*2f5e*/ 	.short	(.L_41 - .L_40)
.L_40:
        /*2f60*/ 	.word	0x00000180
        /*2f64*/ 	.word	0x00000001
        /*2f68*/ 	.word	0x00000001


	//----- nvinfo : EIATTR_CRS_STACK_SIZE
	.align		4
.L_41:
        /*2f6c*/ 	.byte	0x04, 0x1e
        /*2f6e*/ 	.short	(.L_43 - .L_42)
.L_42:
        /*2f70*/ 	.word	0x00000000


	//----- nvinfo : EIATTR_CBANK_PARAM_SIZE
	.align		4
.L_43:
        /*2f74*/ 	.byte	0x03, 0x19
        /*2f76*/ 	.short	0x0470


	//----- nvinfo : EIATTR_PARAM_CBANK
	.align		4
        /*2f78*/ 	.byte	0x04, 0x0a
        /*2f7a*/ 	.short	(.L_45 - .L_44)
	.align		4
.L_44:
        /*2f7c*/ 	.word	index@(.nv.constant0._ZN7cutlass13device_kernelINS_4gemm6kernel13GemmUniversalIN4cute5tupleIJiiiiEEENS1_10collective13CollectiveMmaINS1_34MainloopSm90TmaGmmaWarpSpecializedILi4ENS5_IJNS4_1CILi2EEENSA_ILi1EEESC_EEENS1_35KernelTmaWarpSpecializedCooperativeEEENS5_IJNSA_ILi256EEESG_NSA_ILi128EEEEEEaNS5_IJlSC_lEEEaSJ_NS4_8TiledMMAINS4_8MMA_AtomIJNS4_4SM904GMMA27MMA_64x256x32_S32S8S8_SS_TNEEEENS4_6LayoutISD_NS5_IJSC_NSA_ILi0EEESR_EEEEENS5_IJNS4_10UnderscoreESU_SU_EEEEENS4_13SM90_TMA_LOADENS4_14ComposedLayoutINS4_7SwizzleILi3ELi4ELi3EEENS4_18smem_ptr_flag_bitsILi8EEENSQ_INS5_IJNSA_ILi8EEESH_EEENS5_IJSH_SC_EEEEEEEvNS4_8identityENS4_23SM90_TMA_LOAD_MULTICASTES17_vS18_EENS_8epilogue10collective6detail29Sm90TmaWarpSpecializedAdapterINS1C_15DefaultEpilogueIaSJ_SJ_NS1B_6thread17LinearCombinationIaLi1EiiLNS1G_9ScaleType4KindE0ELNS_15FloatRoundStyleE2EaEENS1_15EpilogueDefaultEEEEEvvEEEEvNT_6ParamsE)
        /*2f80*/ 	.short	0x0210
        /*2f82*/ 	.short	0x0470


	//----- nvinfo : EIATTR_SW_WAR
	.align		4
.L_45:
        /*2f84*/ 	.byte	0x04, 0x36
        /*2f86*/ 	.short	(.L_47 - .L_46)
.L_46:
        /*2f88*/ 	.word	0x00000008
.L_47:


//--------------------- .nv.callgraph             --------------------------
	.section	.nv.callgraph,"",@"SHT_CUDA_CALLGRAPH"
	.align	4
	.sectionentsize	8
	.align		4
        /*0000*/ 	.word	0x00000000
	.align		4
        /*0004*/ 	.word	0xffffffff
	.align		4
        /*0008*/ 	.word	index@(_ZN7cutlass13device_kernelINS_4gemm6kernel13GemmUniversalIN4cute5tupleIJiiiiEEENS1_10collective13CollectiveMmaINS1_34MainloopSm90TmaGmmaWarpSpecializedILi4ENS5_IJNS4_1CILi2EEENSA_ILi1EEESC_EEENS1_35KernelTmaWarpSpecializedCooperativeEEENS5_IJNSA_ILi256EEESG_NSA_ILi128EEEEEEaNS5_IJlSC_lEEEaSJ_NS4_8TiledMMAINS4_8MMA_AtomIJNS4_4SM904GMMA27MMA_64x256x32_S32S8S8_SS_TNEEEENS4_6LayoutISD_NS5_IJSC_NSA_ILi0EEESR_EEEEENS5_IJNS4_10UnderscoreESU_SU_EEEEENS4_13SM90_TMA_LOADENS4_14ComposedLayoutINS4_7SwizzleILi3ELi4ELi3EEENS4_18smem_ptr_flag_bitsILi8EEENSQ_INS5_IJNSA_ILi8EEESH_EEENS5_IJSH_SC_EEEEEEEvNS4_8identityENS4_23SM90_TMA_LOAD_MULTICASTES17_vS18_EENS_8epilogue10collective6detail29Sm90TmaWarpSpecializedAdapterINS1C_15DefaultEpilogueIaSJ_SJ_NS1B_6thread17LinearCombinationIaLi1EiiLNS1G_9ScaleType4KindE0ELNS_15FloatRoundStyleE2EaEENS1_15EpilogueDefaultEEEEEvvEEEEvNT_6ParamsE)
	.align		4
        /*000c*/ 	.word	index@(__assertfail)
	.align		4
        /*0010*/ 	.word	0x00000000
	.align		4
        /*0014*/ 	.word	0xfffffffe
	.align		4
        /*0018*/ 	.word	0x00000000
	.align		4
        /*001c*/ 	.word	0xfffffffd
	.align		4
        /*0020*/ 	.word	0x00000000
	.align		4
        /*0024*/ 	.word	0xfffffffc


//--------------------- .nv.constant4             --------------------------
	.section	.nv.constant4,"a",@progbits
	.align	8
	.align		8
.nv.constant4:
        /*0000*/ 	.dword	__assertfail
	.align		8
        /*0008*/ 	.dword	__unnamed_1
	.align		8
        /*0010*/ 	.dword	_ZN39_INTERNAL_e697d28c_4_k_cu_b49d4f2c_67154cuda3std3__45__cpo5beginE
	.align		8
        /*0018*/ 	.dword	_ZN39_INTERNAL_e697d28c_4_k_cu_b49d4f2c_67154cuda3std3__45__cpo3endE
	.align		8
        /*0020*/ 	.dword	_ZN39_INTERNAL_e697d28c_4_k_cu_b49d4f2c_67154cuda3std3__45__cpo6cbeginE
	.align		8
        /*0028*/ 	.dword	_ZN39_INTERNAL_e697d28c_4_k_cu_b49d4f2c_67154cuda3std3__45__cpo4cendE
	.align		8
        /*0030*/ 	.dword	_ZN39_INTERNAL_e697d28c_4_k_cu_b49d4f2c_67154cuda3std3__441_GLOBAL__N__e697d28c_4_k_cu_b49d4f2c_67156ignoreE
	.align		8
        /*0038*/ 	.dword	_ZN39_INTERNAL_e697d28c_4_k_cu_b49d4f2c_67154cuda3std3__419piecewise_constructE
	.align		8
        /*0040*/ 	.dword	_ZN39_INTERNAL_e697d28c_4_k_cu_b49d4f2c_67154cuda3std3__48in_placeE
	.align		8
        /*0048*/ 	.dword	_ZN39_INTERNAL_e697d28c_4_k_cu_b49d4f2c_67154cuda3std6ranges3__45__cpo4swapE
	.align		8
        /*0050*/ 	.dword	_ZN39_INTERNAL_e697d28c_4_k_cu_b49d4f2c_67154cuda3std6ranges3__45__cpo9iter_moveE
	.align		8
        /*0058*/ 	.dword	_ZN39_INTERNAL_e697d28c_4_k_cu_b49d4f2c_67154cute7productE
	.align		8
        /*0060*/ 	.dword	_ZN39_INTERNAL_e697d28c_4_k_cu_b49d4f2c_67154cute1_E
	.align		8
        /*0068*/ 	.dword	$str$22
	.align		8
        /*0070*/ 	.dword	$str$23


//--------------------- .text._ZN7cutlass13device_kernelINS_4gemm6kernel13GemmUniversalIN4cute5tupleIJiiiiEEENS1_10collective13CollectiveMmaINS1_34MainloopSm90TmaGmmaWarpSpecializedILi4ENS5_IJNS4_1CILi2EEENSA_ILi1EEESC_EEENS1_35KernelTmaWarpSpecializedCooperativeEEENS5_IJNSA_ILi256EEESG_NSA_ILi128EEEEEEaNS5_IJlSC_lEEEaSJ_NS4_8TiledMMAINS4_8MMA_AtomIJNS4_4SM904GMMA27MMA_64x256x32_S32S8S8_SS_TNEEEENS4_6LayoutISD_NS5_IJSC_NSA_ILi0EEESR_EEEEENS5_IJNS4_10UnderscoreESU_SU_EEEEENS4_13SM90_TMA_LOADENS4_14ComposedLayoutINS4_7SwizzleILi3ELi4ELi3EEENS4_18smem_ptr_flag_bitsILi8EEENSQ_INS5_IJNSA_ILi8EEESH_EEENS5_IJSH_SC_EEEEEEEvNS4_8identityENS4_23SM90_TMA_LOAD_MULTICASTES17_vS18_EENS_8epilogue10collective6detail29Sm90TmaWarpSpecializedAdapterINS1C_15DefaultEpilogueIaSJ_SJ_NS1B_6thread17LinearCombinationIaLi1EiiLNS1G_9ScaleType4KindE0ELNS_15FloatRoundStyleE2EaEENS1_15EpilogueDefaultEEEEEvvEEEEvNT_6ParamsE --------------------------
	.section	.text._ZN7cutlass13device_kernelINS_4gemm6kernel13GemmUniversalIN4cute5tupleIJiiiiEEENS1_10collective13CollectiveMmaINS1_34MainloopSm90TmaGmmaWarpSpecializedILi4ENS5_IJNS4_1CILi2EEENSA_ILi1EEESC_EEENS1_35KernelTmaWarpSpecializedCooperativeEEENS5_IJNSA_ILi256EEESG_NSA_ILi128EEEEEEaNS5_IJlSC_lEEEaSJ_NS4_8TiledMMAINS4_8MMA_AtomIJNS4_4SM904GMMA27MMA_64x256x32_S32S8S8_SS_TNEEEENS4_6LayoutISD_NS5_IJSC_NSA_ILi0EEESR_EEEEENS5_IJNS4_10UnderscoreESU_SU_EEEEENS4_13SM90_TMA_LOADENS4_14ComposedLayoutINS4_7SwizzleILi3ELi4ELi3EEENS4_18smem_ptr_flag_bitsILi8EEENSQ_INS5_IJNSA_ILi8EEESH_EEENS5_IJSH_SC_EEEEEEEvNS4_8identityENS4_23SM90_TMA_LOAD_MULTICASTES17_vS18_EENS_8epilogue10collective6detail29Sm90TmaWarpSpecializedAdapterINS1C_15DefaultEpilogueIaSJ_SJ_NS1B_6thread17LinearCombinationIaLi1EiiLNS1G_9ScaleType4KindE0ELNS_15FloatRoundStyleE2EaEENS1_15EpilogueDefaultEEEEEvvEEEEvNT_6ParamsE,"ax",@progbits
	.align	128
.text._ZN7cutlass13device_kernelINS_4gemm6kernel13GemmUniversalIN4cute5tupleIJiiiiEEENS1_10collective13CollectiveMmaINS1_34MainloopSm90TmaGmmaWarpSpecializedILi4ENS5_IJNS4_1CILi2EEENSA_ILi1EEESC_EEENS1_35KernelTmaWarpSpecializedCooperativeEEENS5_IJNSA_ILi256EEESG_NSA_ILi128EEEEEEaNS5_IJlSC_lEEEaSJ_NS4_8TiledMMAINS4_8MMA_AtomIJNS4_4SM904GMMA27MMA_64x256x32_S32S8S8_SS_TNEEEENS4_6LayoutISD_NS5_IJSC_NSA_ILi0EEESR_EEEEENS5_IJNS4_10UnderscoreESU_SU_EEEEENS4_13SM90_TMA_LOADENS4_14ComposedLayoutINS4_7SwizzleILi3ELi4ELi3EEENS4_18smem_ptr_flag_bitsILi8EEENSQ_INS5_IJNSA_ILi8EEESH_EEENS5_IJSH_SC_EEEEEEEvNS4_8identityENS4_23SM90_TMA_LOAD_MULTICASTES17_vS18_EENS_8epilogue10collective6detail29Sm90TmaWarpSpecializedAdapterINS1C_15DefaultEpilogueIaSJ_SJ_NS1B_6thread17LinearCombinationIaLi1EiiLNS1G_9ScaleType4KindE0ELNS_15FloatRoundStyleE2EaEENS1_15EpilogueDefaultEEEEEvvEEEEvNT_6ParamsE:
        .type           _ZN7cutlass13device_kernelINS_4gemm6kernel13GemmUniversalIN4cute5tupleIJiiiiEEENS1_10collective13CollectiveMmaINS1_34MainloopSm90TmaGmmaWarpSpecializedILi4ENS5_IJNS4_1CILi2EEENSA_ILi1EEESC_EEENS1_35KernelTmaWarpSpecializedCooperativeEEENS5_IJNSA_ILi256EEESG_NSA_ILi128EEEEEEaNS5_IJlSC_lEEEaSJ_NS4_8TiledMMAINS4_8MMA_AtomIJNS4_4SM904GMMA27MMA_64x256x32_S32S8S8_SS_TNEEEENS4_6LayoutISD_NS5_IJSC_NSA_ILi0EEESR_EEEEENS5_IJNS4_10UnderscoreESU_SU_EEEEENS4_13SM90_TMA_LOADENS4_14ComposedLayoutINS4_7SwizzleILi3ELi4ELi3EEENS4_18smem_ptr_flag_bitsILi8EEENSQ_INS5_IJNSA_ILi8EEESH_EEENS5_IJSH_SC_EEEEEEEvNS4_8identityENS4_23SM90_TMA_LOAD_MULTICASTES17_vS18_EENS_8epilogue10collective6detail29Sm90TmaWarpSpecializedAdapterINS1C_15DefaultEpilogueIaSJ_SJ_NS1B_6thread17LinearCombinationIaLi1EiiLNS1G_9ScaleType4KindE0ELNS_15FloatRoundStyleE2EaEENS1_15EpilogueDefaultEEEEEvvEEEEvNT_6ParamsE,@function
        .size           _ZN7cutlass13device_kernelINS_4gemm6kernel13GemmUniversalIN4cute5tupleIJiiiiEEENS1_10collective13CollectiveMmaINS1_34MainloopSm90TmaGmmaWarpSpecializedILi4ENS5_IJNS4_1CILi2EEENSA_ILi1EEESC_EEENS1_35KernelTmaWarpSpecializedCooperativeEEENS5_IJNSA_ILi256EEESG_NSA_ILi128EEEEEEaNS5_IJlSC_lEEEaSJ_NS4_8TiledMMAINS4_8MMA_AtomIJNS4_4SM904GMMA27MMA_64x256x32_S32S8S8_SS_TNEEEENS4_6LayoutISD_NS5_IJSC_NSA_ILi0EEESR_EEEEENS5_IJNS4_10UnderscoreESU_SU_EEEEENS4_13SM90_TMA_LOADENS4_14ComposedLayoutINS4_7SwizzleILi3ELi4ELi3EEENS4_18smem_ptr_flag_bitsILi8EEENSQ_INS5_IJNSA_ILi8EEESH_EEENS5_IJSH_SC_EEEEEEEvNS4_8identityENS4_23SM90_TMA_LOAD_MULTICASTES17_vS18_EENS_8epilogue10collective6detail29Sm90TmaWarpSpecializedAdapterINS1C_15DefaultEpilogueIaSJ_SJ_NS1B_6thread17LinearCombinationIaLi1EiiLNS1G_9ScaleType4KindE0ELNS_15FloatRoundStyleE2EaEENS1_15EpilogueDefaultEEEEEvvEEEEvNT_6ParamsE,(.L_x_585 - _ZN7cutlass13device_kernelINS_4gemm6kernel13GemmUniversalIN4cute5tupleIJiiiiEEENS1_10collective13CollectiveMmaINS1_34MainloopSm90TmaGmmaWarpSpecializedILi4ENS5_IJNS4_1CILi2EEENSA_ILi1EEESC_EEENS1_35KernelTmaWarpSpecializedCooperativeEEENS5_IJNSA_ILi256EEESG_NSA_ILi128EEEEEEaNS5_IJlSC_lEEEaSJ_NS4_8TiledMMAINS4_8MMA_AtomIJNS4_4SM904GMMA27MMA_64x256x32_S32S8S8_SS_TNEEEENS4_6LayoutISD_NS5_IJSC_NSA_ILi0EEESR_EEEEENS5_IJNS4_10UnderscoreESU_SU_EEEEENS4_13SM90_TMA_LOADENS4_14ComposedLayoutINS4_7SwizzleILi3ELi4ELi3EEENS4_18smem_ptr_flag_bitsILi8EEENSQ_INS5_IJNSA_ILi8EEESH_EEENS5_IJSH_SC_EEEEEEEvNS4_8identityENS4_23SM90_TMA_LOAD_MULTICASTES17_vS18_EENS_8epilogue10collective6detail29Sm90TmaWarpSpecializedAdapterINS1C_15DefaultEpilogueIaSJ_SJ_NS1B_6thread17LinearCombinationIaLi1EiiLNS1G_9ScaleType4KindE0ELNS_15FloatRoundStyleE2EaEENS1_15EpilogueDefaultEEEEEvvEEEEvNT_6ParamsE)
        .other          _ZN7cutlass13device_kernelINS_4gemm6kernel13GemmUniversalIN4cute5tupleIJiiiiEEENS1_10collective13CollectiveMmaINS1_34MainloopSm90TmaGmmaWarpSpecializedILi4ENS5_IJNS4_1CILi2EEENSA_ILi1EEESC_EEENS1_35KernelTmaWarpSpecializedCooperativeEEENS5_IJNSA_ILi256EEESG_NSA_ILi128EEEEEEaNS5_IJlSC_lEEEaSJ_NS4_8TiledMMAINS4_8MMA_AtomIJNS4_4SM904GMMA27MMA_64x256x32_S32S8S8_SS_TNEEEENS4_6LayoutISD_NS5_IJSC_NSA_ILi0EEESR_EEEEENS5_IJNS4_10UnderscoreESU_SU_EEEEENS4_13SM90_TMA_LOADENS4_14ComposedLayoutINS4_7SwizzleILi3ELi4ELi3EEENS4_18smem_ptr_flag_bitsILi8EEENSQ_INS5_IJNSA_ILi8EEESH_EEENS5_IJSH_SC_EEEEEEEvNS4_8identityENS4_23SM90_TMA_LOAD_MULTICASTES17_vS18_EENS_8epilogue10collective6detail29Sm90TmaWarpSpecializedAdapterINS1C_15DefaultEpilogueIaSJ_SJ_NS1B_6thread17LinearCombinationIaLi1EiiLNS1G_9ScaleType4KindE0ELNS_15FloatRoundStyleE2EaEENS1_15EpilogueDefaultEEEEEvvEEEEvNT_6ParamsE,@"STO_CUDA_ENTRY STV_DEFAULT"
_ZN7cutlass13device_kernelINS_4gemm6kernel13GemmUniversalIN4cute5tupleIJiiiiEEENS1_10collective13CollectiveMmaINS1_34MainloopSm90TmaGmmaWarpSpecializedILi4ENS5_IJNS4_1CILi2EEENSA_ILi1EEESC_EEENS1_35KernelTmaWarpSpecializedCooperativeEEENS5_IJNSA_ILi256EEESG_NSA_ILi128EEEEEEaNS5_IJlSC_lEEEaSJ_NS4_8TiledMMAINS4_8MMA_AtomIJNS4_4SM904GMMA27MMA_64x256x32_S32S8S8_SS_TNEEEENS4_6LayoutISD_NS5_IJSC_NSA_ILi0EEESR_EEEEENS5_IJNS4_10UnderscoreESU_SU_EEEEENS4_13SM90_TMA_LOADENS4_14ComposedLayoutINS4_7SwizzleILi3ELi4ELi3EEENS4_18smem_ptr_flag_bitsILi8EEENSQ_INS5_IJNSA_ILi8EEESH_EEENS5_IJSH_SC_EEEEEEEvNS4_8identityENS4_23SM90_TMA_LOAD_MULTICASTES17_vS18_EENS_8epilogue10collective6detail29Sm90TmaWarpSpecializedAdapterINS1C_15DefaultEpilogueIaSJ_SJ_NS1B_6thread17LinearCombinationIaLi1EiiLNS1G_9ScaleType4KindE0ELNS_15FloatRoundStyleE2EaEENS1_15EpilogueDefaultEEEEEvvEEEEvNT_6ParamsE:
[----:B------:R-:W0:Y:S02]  /*0000*/  LDC R1, c[0x0][0x28] ;  /* 0x00000a00ff017b82 */ /* 0x000e240000000800 */
[----:B0-----:R-:W-:Y:S01]  /*0010*/  VIADD R1, R1, 0xfffff878 ;  /* 0xfffff87801017836 */ /* 0x001fe20000000000 */
[----:B------:R-:W0:Y:S01]  /*0020*/  S2R R4, SR_TID.X ;  /* 0x0000000000047919 */ /* 0x000e220000002100 */
[----:B------:R-:W-:Y:S01]  /*0030*/  ELECT P0, URZ, PT ;  /* 0x00000000003f782f */ /* 0x000fe20003800000 */
[----:B------:R-:W-:Y:S01]  /*0040*/  BSSY B0, `(.L_x_0) ;  /* 0x0000015000007945 */ /* 0x000fe20003800000 */
[--C-:B0-----:R-:W-:Y:S02]  /*0050*/  SHF.R.U32.HI R0, RZ, 0x5, R4.reuse ;  /* 0x00000005ff007819 */ /* 0x101fe40000011604 */
[----:B------:R-:W-:-:S03]  /*0060*/  SHF.R.U32.HI R2, RZ, 0x7, R4 ;  /* 0x00000007ff027819 */ /* 0x000fc60000011604 */
[----:B------:R-:W0:Y:S04]  /*0070*/  SHFL.IDX PT, R3, R0, RZ, 0x1f ;  /* 0x00001fff00037589 */ /* 0x000e2800000e0000 */
[----:B------:R-:W1:Y:S01]  /*0080*/  SHFL.IDX PT, R2, R2, RZ, 0x1f ;  /* 0x00001fff02027589 */ /* 0x000e6200000e0000 */
[----:B0-----:R-:W-:Y:S02]  /*0090*/  R2UR UR9, R3 ;  /* 0x00000000030972ca */ /* 0x001fe400000e0000 */
[----:B-1----:R-:W-:-:S11]  /*00a0*/  R2UR UR5, R2 ;  /* 0x00000000020572ca */ /* 0x002fd600000e0000 */
[----:B------:R-:W-:Y:S02]  /*00b0*/  USHF.R.S32.HI UR4, URZ, 0x1f, UR9 ;  /* 0x0000001f3f047899 */ /* 0x000fe40008011409 */
[----:B------:R-:W-:Y:S02]  /*00c0*/  ISETP.NE.OR P0, PT, RZ, UR9, !P0 ;  /* 0x00000009ff007c0c */ /* 0x000fe4000c705670 */
[----:B------:R-:W-:-:S04]  /*00d0*/  ULEA.HI UR4, UR4, UR9, URZ, 0x2 ;  /* 0x0000000904047291 */ /* 0x000fc8000f8f103f */
[----:B------:R-:W-:-:S04]  /*00e0*/  ULOP3.LUT UR4, UR4, 0xfffffffc, URZ, 0xc0, !UPT ;  /* 0xfffffffc04047892 */ /* 0x000fc8000f8ec03f */
[----:B------:R-:W-:-:S03]  /*00f0*/  UIADD3 UR9, UR9, -UR4, URZ ;  /* 0x8000000409097290 */ /* 0x000fc6000fffe03f */
[----:B------:R-:W-:Y:S09]  /*0100*/  @P0 BRA `(.L_x_1) ;  /* 0x0000000000200947 */ /* 0x000ff20003800000 */
[----:B------:R-:W-:Y:S02]  /*0110*/  ULDC.64 UR6, c[0x0][0x198] ;  /* 0x0000660000067ab9 */ /* 0x000fe40000000a00 */
[----:B------:R-:W-:Y:S02]  /*0120*/  UIADD3 UR10, UP0, UR6, 0xf0, URZ ;  /* 0x000000f0060a7890 */ /* 0x000fe4000ff1e03f */
[----:B------:R-:W-:Y:S02]  /*0130*/  UIADD3 UR6, UP1, UR6, 0x1f0, URZ ;  /* 0x000001f006067890 */ /* 0x000fe4000ff3e03f */
[----:B------:R-:W-:Y:S02]  /*0140*/  UIADD3.X UR11, URZ, UR7, URZ, UP0, !UPT ;  /* 0x000000073f0b7290 */ /* 0x000fe400087fe43f */
[----:B------:R-:W-:-:S07]  /*0150*/  UIADD3.X UR7, URZ, UR7, URZ, UP1, !UPT ;  /* 0x000000073f077290 */ /* 0x000fce0008ffe43f */
[----:B------:R0:W-:Y:S02]  /*0160*/  UTMACCTL.PF [UR10] ;  /* 0x000000000a0079b9 */ /* 0x0001e40008040000 */
[----:B------:R0:W-:Y:S02]  /*0170*/  UTMACCTL.PF [UR6] ;  /* 0x00000000060079b9 */ /* 0x0001e40008040000 */
[----:B0-----:R-:W-:Y:S01]  /*0180*/  NOP ;  /* 0x0000000000007918 */ /* 0x001fe20000000000 */
.L_x_1:
[----:B------:R-:W-:Y:S05]  /*0190*/  BSYNC B0 ;  /* 0x0000000000007941 */ /* 0x000fea0003800000 */
.L_x_0:
[----:B------:R-:W0:Y:S01]  /*01a0*/  SHFL.IDX PT, R2, R0, RZ, 0x1f ;  /* 0x00001fff00027589 */ /* 0x000e2200000e0000 */
[----:B------:R-:W-:Y:S01]  /*01b0*/  UISETP.NE.AND UP0, UPT, UR9, 0x3, UPT ;  /* 0x000000030900788c */ /* 0x000fe2000bf05270 */
[----:B------:R-:W-:Y:S01]  /*01c0*/  ISETP.NE.AND P1, PT, RZ, UR5, PT ;  /* 0x00000005ff007c0c */ /* 0x000fe2000bf25270 */
[----:B------:R-:W-:Y:S02]  /*01d0*/  UIADD3 UR16, UR5, -0x1, URZ ;  /* 0xffffffff05107890 */ /* 0x000fe4000fffe03f */
[----:B------:R-:W-:Y:S02]  /*01e0*/  UISETP.EQ.OR UP0, UPT, UR9, URZ, !UP0 ;  /* 0x0000003f0900728c */ /* 0x000fe4000c702670 */
[----:B------:R-:W-:Y:S02]  /*01f0*/  UISETP.GE.U32.AND UP1, UPT, UR16, 0x2, UPT ;  /* 0x000000021000788c */ /* 0x000fe4000bf26070 */
[----:B------:R-:W-:-:S04]  /*0200*/  UISETP.EQ.AND UP0, UPT, UR5, URZ, UP0 ;  /* 0x0000003f0500728c */ /* 0x000fc80008702270 */
[----:B------:R-:W-:-:S04]  /*0210*/  USEL UR40, URZ, 0x1, !UP0 ;  /* 0x000000013f287887 */ /* 0x000fc8000c000000 */
[----:B------:R-:W-:Y:S01]  /*0220*/  USEL UR40, UR40, 0x2, UP1 ;  /* 0x0000000228287887 */ /* 0x000fe20008800000 */
[----:B0-----:R-:W-:-:S13]  /*0230*/  ISETP.NE.AND P0, PT, R2, RZ, PT ;  /* 0x000000ff0200720c */ /* 0x001fda0003f05270 */
[----:B------:R-:W-:Y:S05]  /*0240*/  @P0 BRA `(.L_x_2) ;  /* 0x0000000000580947 */ /* 0x000fea0003800000 */
[----:B------:R-:W0:Y:S01]  /*0250*/  S2UR UR8, SR_CgaCtaId ;  /* 0x00000000000879c3 */ /* 0x000e220000008800 */
[----:B------:R-:W-:Y:S01]  /*0260*/  UMOV UR4, 0x400 ;  /* 0x0000040000047882 */ /* 0x000fe20000000000 */
[----:B------:R-:W-:Y:S01]  /*0270*/  UMOV UR5, 0x1 ;  /* 0x0000000100057882 */ /* 0x000fe20000000000 */
[----:B------:R-:W-:Y:S01]  /*0280*/  UMOV UR6, 0x4 ;  /* 0x0000000400067882 */ /* 0x000fe20000000000 */
[----:B------:R-:W-:Y:S01]  /*0290*/  ELECT P0, URZ, PT ;  /* 0x00000000003f782f */ /* 0x000fe20003800000 */
[----:B------:R-:W-:-:S04]  /*02a0*/  UIADD3 UR6, -UR6, 0x100000, URZ ;  /* 0x0010000006067890 */ /* 0x000fc8000fffe13f */
[----:B------:R-:W-:Y:S02]  /*02b0*/  USHF.L.U32 UR7, UR6, 0xb, URZ ;  /* 0x0000000b06077899 */ /* 0x000fe4000800063f */
[----:B------:R-:W-:Y:S02]  /*02c0*/  USHF.L.U32 UR6, UR6, 0x1, URZ ;  /* 0x0000000106067899 */ /* 0x000fe4000800063f */
[----:B0-----:R-:W-:Y:S02]  /*02d0*/  ULEA UR8, UR8, UR4, 0x18 ;  /* 0x0000000408087291 */ /* 0x001fe4000f8ec03f */
[----:B------:R-:W-:-:S04]  /*02e0*/  UIADD3 UR4, -UR5, 0x100000, URZ ;  /* 0x0010000005047890 */ /* 0x000fc8000fffe13f */
[----:B------:R-:W-:Y:S02]  /*02f0*/  USHF.L.U32 UR5, UR4, 0xb, URZ ;  /* 0x0000000b04057899 */ /* 0x000fe4000800063f */
[----:B------:R-:W-:Y:S01]  /*0300*/  USHF.L.U32 UR4, UR4, 0x1, URZ ;  /* 0x0000000104047899 */ /* 0x000fe2000800063f */
[----:B------:R-:W0:Y:S11]  /*0310*/  FENCE.VIEW.ASYNC.S ;  /* 0x00000000000073c6 */ /* 0x000e360000000000 */
[----:B0-----:R0:W1:Y:S01]  /*0320*/  SYNCS.EXCH.64 URZ, [UR8], UR4 ;  /* 0x00000004083f75b2 */ /* 0x0010620008000100 */
[----:B------:R0:W2:Y:S01]  /*0330*/  SYNCS.EXCH.64 URZ, [UR8+0x20], UR6 ;  /* 0x00002006083f75b2 */ /* 0x0000a20008000100 */
[----:B------:R0:W3:Y:S01]  /*0340*/  SYNCS.EXCH.64 URZ, [UR8+0x8], UR4 ;  /* 0x00000804083f75b2 */ /* 0x0000e20008000100 */
[----:B------:R0:W4:Y:S01]  /*0350*/  SYNCS.EXCH.64 URZ, [UR8+0x28], UR6 ;  /* 0x00002806083f75b2 */ /* 0x0001220008000100 */
[----:B------:R0:W0:Y:S01]  /*0360*/  SYNCS.EXCH.64 URZ, [UR8+0x10], UR4 ;  /* 0x00001004083f75b2 */ /* 0x0000220008000100 */
[----:B------:R0:W0:Y:S01]  /*0370*/  SYNCS.EXCH.64 URZ, [UR8+0x30], UR6 ;  /* 0x00003006083f75b2 */ /* 0x0000220008000100 */
[----:B------:R0:W0:Y:S01]  /*0380*/  SYNCS.EXCH.64 URZ, [UR8+0x18], UR4 ;  /* 0x00001804083f75b2 */ /* 0x0000220008000100 */
[----:B------:R0:W0:Y:S01]  /*0390*/  SYNCS.EXCH.64 URZ, [UR8+0x38], UR6 ;  /* 0x00003806083f75b2 */ /* 0x0000220008000100 */
[----:B------:R-:W-:Y:S01]  /*03a0*/  NOP ;  /* 0x0000000000007918 */ /* 0x000fe20000000000 */
.L_x_2:
[----:B------:R-:W5:Y:S01]  /*03b0*/  S2UR UR13, SR_CTAID.X ;  /* 0x00000000000d79c3 */ /* 0x000f620000002500 */
[----:B------:R-:W-:Y:S01]  /*03c0*/  SHF.R.S32.HI R3, RZ, 0x1f, R4 ;  /* 0x0000001fff037819 */ /* 0x000fe20000011404 */
[----:B------:R5:W1:Y:S01]  /*03d0*/  SHFL.IDX PT, R6, R0, RZ, 0x1f ;  /* 0x00001fff00067589 */ /* 0x000a6200000e0000 */
[----:B0-----:R-:W-:Y:S01]  /*03e0*/  ULDC UR4, c[0x0][0x150] ;  /* 0x0000540000047ab9 */ /* 0x001fe20000000800 */
[----:B------:R-:W-:Y:S02]  /*03f0*/  ELECT P0, URZ, PT ;  /* 0x00000000003f782f */ /* 0x000fe40003800000 */
[----:B------:R-:W-:Y:S01]  /*0400*/  LEA.HI R3, R3, R4, RZ, 0x7 ;  /* 0x0000000403037211 */ /* 0x000fe200078f38ff */
[----:B------:R-:W-:Y:S01]  /*0410*/  ULDC UR5, c[0x0][0x154] ;  /* 0x0000550000057ab9 */ /* 0x000fe20000000800 */
[----:B------:R-:W-:Y:S01]  /*0420*/  SHF.R.S32.HI R7, RZ, 0x1f, R2 ;  /* 0x0000001fff077819 */ /* 0x000fe20000011402 */
[----:B------:R-:W0:Y:S01]  /*0430*/  S2UR UR10, SR_CTAID.Y ;  /* 0x00000000000a79c3 */ /* 0x000e220000002600 */
[----:B------:R-:W-:Y:S01]  /*0440*/  LOP3.LUT R3, R3, 0xffffff80, RZ, 0xc0, !PT ;  /* 0xffffff8003037812 */ /* 0x000fe200078ec0ff */
[----:B------:R-:W-:Y:S01]  /*0450*/  ULDC UR8, c[0x0][0x144] ;  /* 0x0000510000087ab9 */ /* 0x000fe20000000800 */
[----:B------:R-:W-:Y:S01]  /*0460*/  LEA.HI R7, R7, R2, RZ, 0x2 ;  /* 0x0000000207077211 */ /* 0x000fe200078f10ff */
[----:B------:R-:W-:Y:S01]  /*0470*/  NOP ;  /* 0x0000000000007918 */ /* 0x000fe20000000000 */
[----:B------:R-:W-:Y:S01]  /*0480*/  NOP ;  /* 0x0000000000007918 */ /* 0x000fe20000000000 */
[----:B------:R-:W-:Y:S01]  /*0490*/  IMAD.IADD R3, R4, 0x1, -R3 ;  /* 0x0000000104037824 */ /* 0x000fe200078e0a03 */
[----:B------:R-:W-:Y:S01]  /*04a0*/  LOP3.LUT R7, R7, 0x3ffffffc, RZ, 0xc0, !PT ;  /* 0x3ffffffc07077812 */ /* 0x000fe200078ec0ff */
[----:B------:R-:W-:Y:S01]  /*04b0*/  ULDC UR11, c[0x0][0x148] ;  /* 0x00005200000b7ab9 */ /* 0x000fe20000000800 */
[----:B------:R-:W-:-:S02]  /*04c0*/  IMAD.MOV.U32 R19, RZ, RZ, 0x1 ;  /* 0x00000001ff137424 */ /* 0x000fc400078e00ff */
[----:B------:R-:W-:Y:S01]  /*04d0*/  SHF.R.S32.HI R4, RZ, 0x1f, R3 ;  /* 0x0000001fff047819 */ /* 0x000fe20000011403 */
[----:B------:R-:W-:-:S03]  /*04e0*/  IMAD.IADD R2, R2, 0x1, -R7 ;  /* 0x0000000102027824 */ /* 0x000fc600078e0a07 */
[----:B------:R-:W-:Y:S02]  /*04f0*/  LEA.HI R4, R4, R3, RZ, 0x3 ;  /* 0x0000000304047211 */ /* 0x000fe400078f18ff */
[----:B-----5:R-:W-:Y:S02]  /*0500*/  I2FP.F32.U32 R5, UR13 ;  /* 0x0000000d00057c45 */ /* 0x020fe40008201000 */
[--C-:B------:R-:W-:Y:S02]  /*0510*/  SHF.R.S32.HI R0, RZ, 0x3, R4.reuse ;  /* 0x00000003ff007819 */ /* 0x100fe40000011404 */
[----:B-1----:R-:W-:Y:S01]  /*0520*/  ISETP.NE.OR P0, PT, R6, RZ, !P0 ;  /* 0x000000ff0600720c */ /* 0x002fe20004705670 */
[----:B------:R-:W-:Y:S01]  /*0530*/  FMUL R8, R5, UR4 ;  /* 0x0000000405087c20 */ /* 0x000fe20008400000 */
[----:B------:R-:W-:-:S04]  /*0540*/  SHF.R.S32.HI R5, RZ, 0x1f, R4 ;  /* 0x0000001fff057819 */ /* 0x000fc80000011404 */
[----:B------:R-:W-:Y:S01]  /*0550*/  LEA.HI R5, R5, R0, RZ, 0x2 ;  /* 0x0000000005057211 */ /* 0x000fe200078f10ff */
[----:B------:R-:W1:Y:S03]  /*0560*/  F2I.U32.TRUNC.NTZ R8, R8 ;  /* 0x0000000800087305 */ /* 0x000e66000020f000 */
[----:B------:R-:W-:-:S03]  /*0570*/  LOP3.LUT R5, R5, 0xfffffffc, RZ, 0xc0, !PT ;  /* 0xfffffffc05057812 */ /* 0x000fc600078ec0ff */
[----:B------:R-:W-:Y:S01]  /*0580*/  VOTEU.ALL UP0, P0 ;  /* 0x00000000003f7886 */ /* 0x000fe20000000000 */
[----:B------:R-:W-:Y:S01]  /*0590*/  IADD3 R5, R0, -R5, RZ ;  /* 0x8000000500057210 */ /* 0x000fe20007ffe0ff */
[----:B------:R-:W-:Y:S01]  /*05a0*/  VOTEU.ALL UP1, P0 ;  /* 0x00000000003f7886 */ /* 0x000fe20000020000 */
[----:B0-----:R-:W-:Y:S02]  /*05b0*/  I2FP.F32.U32 R0, UR10 ;  /* 0x0000000a00007c45 */ /* 0x001fe40008201000 */
[----:B------:R-:W0:Y:S01]  /*05c0*/  @!UP0 S2UR UR7, SR_CgaCtaId ;  /* 0x00000000000789c3 */ /* 0x000e220000008800 */
[----:B------:R-:W-:Y:S01]  /*05d0*/  IMAD R2, R2, 0x4, R5 ;  /* 0x0000000402027824 */ /* 0x000fe200078e0205 */
[----:B------:R-:W-:Y:S01]  /*05e0*/  @!UP0 UMOV UR6, 0x400 ;  /* 0x0000040000068882 */ /* 0x000fe20000000000 */
[----:B------:R-:W-:Y:S01]  /*05f0*/  FMUL R4, R0, UR5 ;  /* 0x0000000500047c20 */ /* 0x000fe20008400000 */
[----:B-1----:R-:W-:Y:S01]  /*0600*/  R2UR UR4, R8 ;  /* 0x00000000080472ca */ /* 0x002fe200000e0000 */
[C---:B------:R-:W-:Y:S01]  /*0610*/  IMAD.SHL.U32 R155, R2.reuse, 0x4, RZ ;  /* 0x00000004029b7824 */ /* 0x040fe200078e00ff */
[----:B------:R-:W-:-:S03]  /*0620*/  LEA.HI R0, R2, R2, RZ, 0x1 ;  /* 0x0000000202007211 */ /* 0x000fc600078f08ff */
[----:B------:R-:W1:Y:S01]  /*0630*/  F2I.U32.TRUNC.NTZ R4, R4 ;  /* 0x0000000400047305 */ /* 0x000e62000020f000 */
[----:B------:R-:W-:Y:S02]  /*0640*/  LOP3.LUT R5, R0, 0xfffffffe, RZ, 0xc0, !PT ;  /* 0xfffffffe00057812 */ /* 0x000fe400078ec0ff */
[C---:B------:R-:W-:Y:S02]  /*0650*/  LOP3.LUT R155, R2.reuse, 0xc, R155, 0x78, !PT ;  /* 0x0000000c029b7812 */ /* 0x040fe400078e789b */
[----:B------:R-:W-:-:S03]  /*0660*/  IADD3 R5, R2, -R5, RZ ;  /* 0x8000000502057210 */ /* 0x000fc60007ffe0ff */
[----:B------:R-:W-:-:S04]  /*0670*/  UIADD3 UR4, -UR4, URZ, URZ ;  /* 0x0000003f04047290 */ /* 0x000fc8000fffe13f */
[----:B------:R-:W-:Y:S01]  /*0680*/  UIMAD UR8, UR8, UR4, UR13 ;  /* 0x00000004080872a4 */ /* 0x000fe2000f8e020d */
[----:B-1----:R-:W-:Y:S02]  /*0690*/  R2UR UR12, R4 ;  /* 0x00000000040c72ca */ /* 0x002fe400000e0000 */
[----:B------:R-:W-:Y:S01]  /*06a0*/  UMOV UR4, 0x20 ;  /* 0x0000002000047882 */ /* 0x000fe20000000000 */
[----:B------:R-:W1:Y:S02]  /*06b0*/  LDC R4, c[0x0][0x140] ;  /* 0x00005000ff047b82 */ /* 0x000e640000000800 */
[----:B------:R-:W-:Y:S01]  /*06c0*/  ISETP.NE.AND P3, PT, R5, UR8, PT ;  /* 0x0000000805007c0c */ /* 0x000fe2000bf65270 */
[----:B------:R-:W-:-:S04]  /*06d0*/  @!UP0 UIADD3 UR4, -UR4, 0x100000, URZ ;  /* 0x0010000004048890 */ /* 0x000fc8000fffe13f */
[----:B------:R-:W-:Y:S02]  /*06e0*/  @!UP0 USHF.L.U32 UR5, UR4, 0xb, URZ ;  /* 0x0000000b04058899 */ /* 0x000fe4000800063f */
[----:B------:R-:W-:Y:S02]  /*06f0*/  @!UP0 USHF.L.U32 UR4, UR4, 0x1, URZ ;  /* 0x0000000104048899 */ /* 0x000fe4000800063f */
[----:B0-----:R-:W-:Y:S01]  /*0700*/  @!UP0 ULEA UR6, UR7, UR6, 0x18 ;  /* 0x0000000607068291 */ /* 0x001fe2000f8ec03f */
[----:B------:R-:W-:Y:S01]  /*0710*/  VOTEU.ALL UP0, P0 ;  /* 0x00000000003f7886 */ /* 0x000fe20000000000 */
[----:B------:R-:W-:Y:S01]  /*0720*/  LOP3.LUT P0, RZ, R3, 0x7, RZ, 0xc0, !PT ;  /* 0x0000000703ff7812 */ /* 0x000fe2000780c0ff */
[----:B------:R-:W-:-:S03]  /*0730*/  UIADD3 UR12, -UR12, URZ, URZ ;  /* 0x0000003f0c0c7290 */ /* 0x000fc6000fffe13f */
[C---:B------:R-:W-:Y:S02]  /*0740*/  ISETP.LT.U32.AND P0, PT, R155.reuse, 0x2, !P0 ;  /* 0x000000029b00780c */ /* 0x040fe40004701070 */
[----:B------:R-:W-:Y:S01]  /*0750*/  @P3 LEA.HI R0, R155, R155, RZ, 0x1 ;  /* 0x0000009b9b003211 */ /* 0x000fe200078f08ff */
[----:B------:R-:W0:Y:S03]  /*0760*/  FENCE.VIEW.ASYNC.S ;  /* 0x00000000000073c6 */ /* 0x000e260000000000 */
[----:B0-----:R-:W0:Y:S01]  /*0770*/  @!UP0 SYNCS.EXCH.64 URZ, [UR6+0x50], UR4 ;  /* 0x00005004063f85b2 */ /* 0x001e220008000100 */
[----:B------:R-:W-:Y:S02]  /*0780*/  @P3 SHF.R.S32.HI R0, RZ, 0x1, R0 ;  /* 0x00000001ff003819 */ /* 0x000fe40000011400 */
[----:B-1----:R-:W-:Y:S01]  /*0790*/  ISETP.EQ.U32.AND P2, PT, R4, 0x1, PT ;  /* 0x000000010400780c */ /* 0x002fe20003f42070 */
[----:B------:R1:W0:Y:S01]  /*07a0*/  @!UP1 SYNCS.EXCH.64 URZ, [UR6+0x58], UR4 ;  /* 0x00005804063f95b2 */ /* 0x0002220008000100 */
[----:B------:R-:W-:Y:S01]  /*07b0*/  NOP ;  /* 0x0000000000007918 */ /* 0x000fe20000000000 */
[----:B-1----:R-:W-:-:S06]  /*07c0*/  UIMAD UR4, UR11, UR12, UR10 ;  /* 0x0000000c0b0472a4 */ /* 0x002fcc000f8e020a */
[----:B------:R-:W-:Y:S02]  /*07d0*/  @P3 ISETP.NE.AND P4, PT, R0, UR4, PT ;  /* 0x0000000400003c0c */ /* 0x000fe4000bf85270 */
[----:B------:R-:W-:Y:S02]  /*07e0*/  SEL R0, RZ, 0x1, !P0 ;  /* 0x00000001ff007807 */ /* 0x000fe40004000000 */
[----:B------:R-:W-:-:S04]  /*07f0*/  @P3 SEL R19, RZ, 0x1, P4 ;  /* 0x00000001ff133807 */ /* 0x000fc80002000000 */
[----:B------:R-:W-:Y:S01]  /*0800*/  LOP3.LUT R19, R19, R0, RZ, 0xc0, !PT ;  /* 0x0000000013137212 */ /* 0x000fe200078ec0ff */
[----:B------:R-:W-:Y:S06]  /*0810*/  @!P2 BRA `(.L_x_3) ;  /* 0x000000000008a947 */ /* 0x000fec0003800000 */
[----:B0-234-:R-:W-:Y:S01]  /*0820*/  UCGABAR_ARV ;  /* 0x00000000000079c7 */ /* 0x01dfe20008000000 */
[----:B------:R-:W-:Y:S05]  /*0830*/  BRA `(.L_x_4) ;  /* 0x0000000000047947 */ /* 0x000fea0003800000 */
.L_x_3:
[----:B0-234-:R-:W-:Y:S01]  /*0840*/  NOP ;  /* 0x0000000000007918 */ /* 0x01dfe20000000000 */
.L_x_4:
[----:B------:R-:W-:Y:S01]  /*0850*/  ULDC UR4, c[0x0][0x65c] ;  /* 0x0001970000047ab9 */ /* 0x000fe20000000800 */
[----:B------:R-:W-:Y:S01]  /*0860*/  UMOV UR5, URZ ;  /* 0x0000003f00057c82 */ /* 0x000fe20008000000 */
[----:B------:R-:W-:-:S03]  /*0870*/  UISETP.NE.AND UP0, UPT, UR4, 0x1, UPT ;  /* 0x000000010400788c */ /* 0x000fc6000bf05270 */
[----:B------:R-:W-:Y:S01]  /*0880*/  UMOV UR4, UR13 ;  /* 0x0000000d00047c82 */ /* 0x000fe20008000000 */
[----:B------:R-:W-:Y:S02]  /*0890*/  UP2UR UR46, UPR, URZ, 0x1 ;  /* 0x000000013f2e7883 */ /* 0x000fe40008000000 */
[----:B------:R-:W-:Y:S02]  /*08a0*/  PLOP3.LUT P0, PT, PT, PT, UP0, 0x80, 0x0 ;  /* 0x000000000000781c */ /* 0x000fe40003f0f008 */
[----:B------:R-:W-:Y:S02]  /*08b0*/  PLOP3.LUT P3, PT, PT, PT, UP0, 0x80, 0x0 ;  /* 0x000000000000781c */ /* 0x000fe40003f6f008 */
[----:B------:R-:W-:Y:S01]  /*08c0*/  PLOP3.LUT P5, PT, PT, PT, UP0, 0x80, 0x0 ;  /* 0x000000000000781c */ /* 0x000fe20003faf008 */
[----:B------:R-:W-:Y:S01]  /*08d0*/  @UP0 ULDC UR14, c[0x0][0x10] ;  /* 0x00000400000e0ab9 */ /* 0x000fe20000000800 */
[----:B------:R-:W-:Y:S01]  /*08e0*/  @UP0 UMOV UR6, UR10 ;  /* 0x0000000a00060c82 */ /* 0x000fe20008000000 */
[----:B------:R-:W-:Y:S01]  /*08f0*/  @UP0 UMOV UR7, URZ ;  /* 0x0000003f00070c82 */ /* 0x000fe20008000000 */
[----:B------:R-:W-:Y:S01]  /*0900*/  PLOP3.LUT P4, PT, PT, PT, UP0, 0x80, 0x0 ;  /* 0x000000000000781c */ /* 0x000fe20003f8f008 */
[----:B------:R-:W-:-:S03]  /*0910*/  @UP0 UIMAD.WIDE.U32 UR14, UR13, UR14, UR6 ;  /* 0x0000000e0d0e02a5 */ /* 0x000fc6000f8e0006 */
[----:B------:R-:W-:Y:S01]  /*0920*/  @!UP0 ULDC UR7, c[0x0][0xc] ;  /* 0x0000030000078ab9 */ /* 0x000fe20000000800 */
[----:B------:R-:W-:Y:S01]  /*0930*/  @UP0 UMOV UR6, URZ ;  /* 0x0000003f00060c82 */ /* 0x000fe20008000000 */
[----:B------:R-:W-:Y:S01]  /*0940*/  @!UP0 UIMAD.WIDE.U32 UR4, UR10, UR7, UR4 ;  /* 0x000000070a0482a5 */ /* 0x000fe2000f8e0004 */
[----:B------:R-:W-:Y:S01]  /*0950*/  MOV R2, UR14 ;  /* 0x0000000e00027c02 */ /* 0x000fe20008000f00 */
[----:B------:R-:W-:Y:S02]  /*0960*/  @UP0 UIADD3 UR6, UR15, UR6, URZ ;  /* 0x000000060f060290 */ /* 0x000fe4000fffe03f */
[----:B------:R-:W-:Y:S02]  /*0970*/  IMAD.U32 R3, RZ, RZ, UR15 ;  /* 0x0000000fff037e24 */ /* 0x000fe4000f8e00ff */
[----:B------:R-:W-:Y:S01]  /*0980*/  IMAD.U32 R5, RZ, RZ, UR5 ;  /* 0x00000005ff057e24 */ /* 0x000fe2000f8e00ff */
[----:B------:R-:W-:Y:S01]  /*0990*/  MOV R4, UR4 ;  /* 0x0000000400047c02 */ /* 0x000fe20008000f00 */
[----:B------:R-:W-:Y:S01]  /*09a0*/  @P0 IMAD.MOV.U32 R7, RZ, RZ, R2 ;  /* 0x000000ffff070224 */ /* 0x000fe200078e0002 */
[----:B------:R-:W-:Y:S01]  /*09b0*/  @P3 MOV R6, UR6 ;  /* 0x0000000600063c02 */ /* 0x000fe20008000f00 */
[----:B------:R-:W-:Y:S01]  /*09c0*/  IMAD.U32 R2, RZ, RZ, UR4 ;  /* 0x00000004ff027e24 */ /* 0x000fe2000f8e00ff */
[----:B------:R-:W-:Y:S01]  /*09d0*/  @!P5 MOV R6, R5 ;  /* 0x000000050006d202 */ /* 0x000fe20000000f00 */
[----:B------:R-:W-:-:S02]  /*09e0*/  IMAD.U32 R3, RZ, RZ, UR5 ;  /* 0x00000005ff037e24 */ /* 0x000fc4000f8e00ff */
[----:B------:R-:W-:Y:S02]  /*09f0*/  @!P4 IMAD.MOV.U32 R7, RZ, RZ, R2 ;  /* 0x000000ffff07c224 */ /* 0x000fe400078e0002 */
[----:B------:R0:W-:Y:S04]  /*0a00*/  STL [R1+0x200], R6 ;  /* 0x0002000601007387 */ /* 0x0001e80000100800 */
[----:B------:R0:W-:Y:S01]  /*0a10*/  STL [R1+0x204], R7 ;  /* 0x0002040701007387 */ /* 0x0001e20000100800 */
[----:B------:R-:W-:Y:S05]  /*0a20*/  @!P2 BRA `(.L_x_5) ;  /* 0x00000000000ca947 */ /* 0x000fea0003800000 */
[----:B------:R-:W-:Y:S01]  /*0a30*/  UCGABAR_WAIT ;  /* 0x0000000000007dc7 */ /* 0x000fe20008000000 */
[----:B------:R-:W-:Y:S01]  /*0a40*/  CCTL.IVALL ;  /* 0x00000000ff00798f */ /* 0x000fe20002000000 */
[----:B------:R-:W-:Y:S05]  /*0a50*/  BRA `(.L_x_6) ;  /* 0x0000000000047947 */ /* 0x000fea0003800000 */
.L_x_5:
[----:B------:R-:W-:Y:S06]  /*0a60*/  BAR.SYNC.DEFER_BLOCKING 0x0 ;  /* 0x0000000000007b1d */ /* 0x000fec0000010000 */
.L_x_6:
[----:B------:R-:W-:Y:S05]  /*0a70*/  @!P1 BRA `(.L_x_7) ;  /* 0x0000016400349947 */ /* 0x000fea0003800000 */
[----:B------:R-:W-:-:S06]  /*0a80*/  UISETP.GT.U32.AND UP0, UPT, UR16, 0x1, UPT ;  /* 0x000000011000788c */ /* 0x000fcc000bf04070 */
[----:B------:R-:W-:-:S13]  /*0a90*/  PLOP3.LUT P0, PT, PT, PT, UP0, 0x80, 0x0 ;  /* 0x000000000000781c */ /* 0x000fda0003f0f008 */
[----:B------:R-:W-:Y:S05]  /*0aa0*/  @P0 EXIT ;  /* 0x000000000000094d */ /* 0x000fea0003800000 */
[----:B------:R-:W-:Y:S01]  /*0ab0*/  ULDC.64 UR4, c[0x0][0x650] ;  /* 0x0001940000047ab9 */ /* 0x000fe20000000a00 */
[----:B------:R-:W-:Y:S01]  /*0ac0*/  UMOV UR41, 0xffffffff ;  /* 0xffffffff00297882 */ /* 0x000fe20000000000 */
[----:B------:R-:W-:Y:S01]  /*0ad0*/  ISETP.GE.U32.AND P0, PT, R7, UR4, PT ;  /* 0x0000000407007c0c */ /* 0x000fe2000bf06070 */
[----:B------:R-:W-:Y:S01]  /*0ae0*/  UMOV UR42, 0xffffffff ;  /* 0xffffffff002a7882 */ /* 0x000fe20000000000 */
[----:B------:R-:W-:Y:S01]  /*0af0*/  UMOV UR43, 0xffffffff ;  /* 0xffffffff002b7882 */ /* 0x000fe20000000000 */
[----:B------:R-:W-:Y:S02]  /*0b00*/  PRMT R0, RZ, 0x7610, R0 ;  /* 0x00007610ff007816 */ /* 0x000fe40000000000 */
[----:B------:R-:W-:-:S13]  /*0b10*/  ISETP.GE.U32.AND.EX P0, PT, R6, UR5, PT, P0 ;  /* 0x0000000506007c0c */ /* 0x000fda000bf06100 */
[----:B------:R-:W-:Y:S05]  /*0b20*/  @P0 BRA `(.L_x_8) ;  /* 0x0000000400480947 */ /* 0x000fea0003800000 */
[----:B------:R-:W-:Y:S01]  /*0b30*/  ULDC.64 UR16, c[0x0][0x628] ;  /* 0x00018a0000107ab9 */ /* 0x000fe20000000a00 */
[C---:B------:R-:W-:Y:S01]  /*0b40*/  R2UR UR19, R7.reuse ;  /* 0x00000000071372ca */ /* 0x040fe200000e0000 */
[----:B------:R-:W-:Y:S01]  /*0b50*/  ULDC UR18, c[0x0][0x630] ;  /* 0x00018c0000127ab9 */ /* 0x000fe20000000800 */
[----:B------:R-:W-:Y:S02]  /*0b60*/  ISETP.NE.U32.AND P0, PT, RZ, UR16, PT ;  /* 0x00000010ff007c0c */ /* 0x000fe4000bf05070 */
[----:B------:R-:W-:Y:S02]  /*0b70*/  R2UR UR4, R7 ;  /* 0x00000000070472ca */ /* 0x000fe400000e0000 */
[----:B------:R-:W-:Y:S02]  /*0b80*/  ISETP.NE.AND.EX P0, PT, RZ, UR17, PT, P0 ;  /* 0x00000011ff007c0c */ /* 0x000fe4000bf05300 */
[----:B------:R-:W-:-:S11]  /*0b90*/  R2UR UR5, R6 ;  /* 0x00000000060572ca */ /* 0x000fd600000e0000 */
[----:B------:R-:W-:Y:S05]  /*0ba0*/  @!P0 BRA `(.L_x_9) ;  /* 0x0000000000308947 */ /* 0x000fea0003800000 */
[----:B------:R-:W-:Y:S01]  /*0bb0*/  R2UR UR4, R7 ;  /* 0x00000000070472ca */ /* 0x000fe200000e0000 */
[----:B------:R-:W-:Y:S01]  /*0bc0*/  ULDC UR9, c[0x0][0x634] ;  /* 0x00018d0000097ab9 */ /* 0x000fe20000000800 */
[----:B------:R-:W-:-:S11]  /*0bd0*/  R2UR UR13, R6 ;  /* 0x00000000060d72ca */ /* 0x000fd600000e0000 */
[----:B------:R-:W-:-:S04]  /*0be0*/  UIADD3 UR9, UP0, UR4, UR9, URZ ;  /* 0x0000000904097290 */ /* 0x000fc8000ff1e03f */
[----:B------:R-:W-:-:S04]  /*0bf0*/  UIADD3.X UR13, URZ, UR13, URZ, UP0, !UPT ;  /* 0x0000000d3f0d7290 */ /* 0x000fc800087fe43f */
[----:B------:R-:W-:-:S04]  /*0c00*/  UIMAD.WIDE.U32 UR4, UR13, UR16, URZ ;  /* 0x000000100d0472a5 */ /* 0x000fc8000f8e003f */
[----:B------:R-:W-:Y:S02]  /*0c10*/  UIMAD.WIDE.U32 UR6, UP0, UR9, UR17, UR4 ;  /* 0x00000011090672a5 */ /* 0x000fe4000f800004 */
[----:B------:R-:W-:Y:S02]  /*0c20*/  UIMAD.WIDE.U32 UR4, UR9, UR16, URZ ;  /* 0x00000010090472a5 */ /* 0x000fe4000f8e003f */
[----:B------:R-:W-:Y:S02]  /*0c30*/  UIADD3.X UR15, URZ, URZ, URZ, UP0, !UPT ;  /* 0x0000003f3f0f7290 */ /* 0x000fe400087fe43f */
[----:B------:R-:W-:Y:S01]  /*0c40*/  UIADD3 URZ, UP0, UR5, UR6, URZ ;  /* 0x00000006053f7290 */ /* 0x000fe2000ff1e03f */
[----:B------:R-:W-:-:S03]  /*0c50*/  UMOV UR14, UR7 ;  /* 0x00000007000e7c82 */ /* 0x000fc60008000000 */
[----:B------:R-:W-:-:S12]  /*0c60*/  UIMAD.WIDE.U32.X UR4, UR13, UR17, UR14, UP0 ;  /* 0x000000110d0472a5 */ /* 0x000fd800080e040e */
.L_x_9:
[----:B------:R-:W-:Y:S01]  /*0c70*/  USHF.R.U64 UR43, UR4, UR18, UR5 ;  /* 0x00000012042b7299 */ /* 0x000fe20008001205 */
[----:B------:R-:W-:Y:S01]  /*0c80*/  R2UR UR7, R6 ;  /* 0x00000000060772ca */ /* 0x000fe200000e0000 */
[----:B------:R-:W-:Y:S02]  /*0c90*/  USHF.R.U32.HI UR4, URZ, UR18, UR5 ;  /* 0x000000123f047299 */ /* 0x000fe40008011605 */
[----:B------:R-:W-:Y:S01]  /*0ca0*/  UIADD3 UR5, UP0, URZ, -UR43, URZ ;  /* 0x8000002b3f057290 */ /* 0x000fe2000ff1e03f */
[----:B------:R-:W-:Y:S01]  /*0cb0*/  ULDC.64 UR14, c[0x0][0x620] ;  /* 0x00018800000e7ab9 */ /* 0x000fe20000000a00 */
[----:B------:R-:W-:Y:S02]  /*0cc0*/  UMOV UR6, UR19 ;  /* 0x0000001300067c82 */ /* 0x000fe40008000000 */
[----:B------:R-:W-:Y:S01]  /*0cd0*/  UIADD3.X UR4, URZ, ~UR4, URZ, UP0, !UPT ;  /* 0x800000043f047290 */ /* 0x000fe200087fe43f */
[----:B------:R-:W-:Y:S01]  /*0ce0*/  ULDC UR9, c[0x0][0x618] ;  /* 0x0001860000097ab9 */ /* 0x000fe20000000800 */
[----:B------:R-:W-:-:S02]  /*0cf0*/  UIMAD UR12, UR11, UR12, UR10 ;  /* 0x0000000c0b0c72a4 */ /* 0x000fc4000f8e020a */
[----:B------:R-:W-:Y:S02]  /*0d00*/  UIMAD UR4, UR4, UR14, URZ ;  /* 0x0000000e040472a4 */ /* 0x000fe4000f8e023f */
[----:B------:R-:W-:Y:S02]  /*0d10*/  UIMAD.WIDE.U32 UR6, UR5, UR14, UR6 ;  /* 0x0000000e050672a5 */ /* 0x000fe4000f8e0006 */
[----:B------:R-:W-:Y:S01]  /*0d20*/  UIMAD UR4, UR5, UR15, UR4 ;  /* 0x0000000f050472a4 */ /* 0x000fe2000f8e0204 */
[----:B------:R-:W-:Y:S01]  /*0d30*/  ULDC UR10, c[0x0][0x608] ;  /* 0x00018200000a7ab9 */ /* 0x000fe20000000800 */
[----:B------:R-:W-:Y:S02]  /*0d40*/  ULDC UR18, c[0x0][0x658] ;  /* 0x0001960000127ab9 */ /* 0x000fe40000000800 */
[----:B------:R-:W-:Y:S01]  /*0d50*/  UIADD3 UR7, UR7, UR4, URZ ;  /* 0x0000000407077290 */ /* 0x000fe2000fffe03f */
[----:B------:R-:W-:Y:S02]  /*0d60*/  UMOV UR11, 0xffffffff ;  /* 0xffffffff000b7882 */ /* 0x000fe40000000000 */
[----:B------:R-:W-:Y:S01]  /*0d70*/  ULDC.64 UR4, c[0x0][0x640] ;  /* 0x0001900000047ab9 */ /* 0x000fe20000000a00 */
[----:B------:R-:W-:Y:S01]  /*0d80*/  USHF.R.U64 UR16, UR6, UR9, UR7 ;  /* 0x0000000906107299 */ /* 0x000fe20008001207 */
[----:B------:R-:W-:Y:S01]  /*0d90*/  ISETP.NE.U32.AND P0, PT, RZ, UR4, PT ;  /* 0x00000004ff007c0c */ /* 0x000fe2000bf05070 */
[----:B------:R-:W-:-:S02]  /*0da0*/  USHF.R.U32.HI UR7, URZ, UR9, UR7 ;  /* 0x000000093f077299 */ /* 0x000fc40008011607 */
[----:B------:R-:W-:Y:S01]  /*0db0*/  USHF.L.U32 UR6, UR11, UR18, URZ ;  /* 0x000000120b067299 */ /* 0x000fe2000800063f */
[----:B------:R-:W-:Y:S01]  /*0dc0*/  ISETP.NE.AND.EX P0, PT, RZ, UR5, PT, P0 ;  /* 0x00000005ff007c0c */ /* 0x000fe2000bf05300 */
[----:B------:R-:W-:Y:S02]  /*0dd0*/  USHF.R.U64 UR22, UR16, UR10, UR7 ;  /* 0x0000000a10167299 */ /* 0x000fe40008001207 */
[----:B------:R-:W-:Y:S02]  /*0de0*/  USHF.R.U32.HI UR7, URZ, UR10, UR7 ;  /* 0x0000000a3f077299 */ /* 0x000fe40008011607 */
[----:B------:R-:W-:Y:S02]  /*0df0*/  UISETP.NE.AND UP1, UPT, UR46, URZ, UPT ;  /* 0x0000003f2e00728c */ /* 0x000fe4000bf25270 */
[----:B------:R-:W-:Y:S01]  /*0e00*/  USHF.R.U64 UR23, UR22, UR18, UR7 ;  /* 0x0000001216177299 */ /* 0x000fe20008001207 */
[----:B------:R-:W-:Y:S01]  /*0e10*/  ULDC UR17, c[0x0][0x600] ;  /* 0x0001800000117ab9 */ /* 0x000fe20000000800 */
[----:B------:R-:W-:-:S02]  /*0e20*/  ULOP3.LUT UR13, URZ, UR6, URZ, 0x33, !UPT ;  /* 0x000000063f0d7292 */ /* 0x000fc4000f8e333f */
[----:B------:R-:W-:Y:S02]  /*0e30*/  UIADD3 UR15, UR17, -0x1, URZ ;  /* 0xffffffff110f7890 */ /* 0x000fe4000fffe03f */
[----:B------:R-:W-:Y:S02]  /*0e40*/  USEL UR12, UR8, UR12, !UP1 ;  /* 0x0000000c080c7287 */ /* 0x000fe4000c800000 */
[----:B------:R-:W-:Y:S01]  /*0e50*/  USHF.R.U32.HI UR7, URZ, UR18, UR7 ;  /* 0x000000123f077299 */ /* 0x000fe20008011607 */
[----:B------:R-:W-:Y:S01]  /*0e60*/  ULDC UR19, c[0x0][0x648] ;  /* 0x0001920000137ab9 */ /* 0x000fe20000000800 */
[----:B------:R-:W-:Y:S01]  /*0e70*/  ULDC UR20, c[0x0][0x638] ;  /* 0x00018e0000147ab9 */ /* 0x000fe20000000800 */
[----:B------:R-:W-:Y:S01]  /*0e80*/  UMOV UR21, 0x1 ;  /* 0x0000000100157882 */ /* 0x000fe20000000000 */
[----:B------:R-:W-:Y:S01]  /*0e90*/  UMOV UR6, UR23 ;  /* 0x0000001700067c82 */ /* 0x000fe20008000000 */
[----:B------:R-:W-:Y:S07]  /*0ea0*/  @!P0 BRA `(.L_x_10) ;  /* 0x0000000000308947 */ /* 0x000fee0003800000 */
[----:B------:R-:W-:Y:S02]  /*0eb0*/  ULDC UR10, c[0x0][0x64c] ;  /* 0x00019300000a7ab9 */ /* 0x000fe40000000800 */
        /* <DEDUP_REMOVED lines=8> */
[----:B------:R-:W-:-:S07]  /*0f40*/  UIMAD.WIDE.U32.X UR4, UR14, UR5, UR10, UP0 ;  /* 0x000000050e0472a5 */ /* 0x000fce00080e040a */
[----:B------:R-:W-:Y:S01]  /*0f50*/  UMOV UR6, UR4 ;  /* 0x0000000400067c82 */ /* 0x000fe20008000000 */
[----:B------:R-:W-:-:S05]  /*0f60*/  UMOV UR7, UR5 ;  /* 0x0000000500077c82 */ /* 0x000fca0008000000 */
.L_x_10:
[----:B------:R-:W-:Y:S01]  /*0f70*/  USHF.R.U64 UR5, UR6, UR19, UR7 ;  /* 0x0000001306057299 */ /* 0x000fe20008001207 */
[----:B------:R-:W-:Y:S01]  /*0f80*/  IMAD.MOV.U32 R0, RZ, RZ, 0x1 ;  /* 0x00000001ff007424 */ /* 0x000fe200078e00ff */
[----:B------:R-:W-:Y:S02]  /*0f90*/  USHF.L.U32 UR4, UR21, UR18, URZ ;  /* 0x0000001215047299 */ /* 0x000fe4000800063f */
[----:B------:R-:W-:Y:S02]  /*0fa0*/  ULOP3.LUT UR13, UR22, UR13, URZ, 0xc0, !UPT ;  /* 0x0000000d160d7292 */ /* 0x000fe4000f8ec03f */
[----:B------:R-:W-:Y:S02]  /*0fb0*/  UIADD3 UR6, -UR5, URZ, URZ ;  /* 0x0000003f05067290 */ /* 0x000fe4000fffe13f */
[----:B------:R-:W-:Y:S02]  /*0fc0*/  UIMAD UR13, UR4, UR5, UR13 ;  /* 0x00000005040d72a4 */ /* 0x000fe4000f8e020d */
[----:B------:R-:W-:-:S02]  /*0fd0*/  ULOP3.LUT UR15, UR16, UR15, URZ, 0xc0, !UPT ;  /* 0x0000000f100f7292 */ /* 0x000fc4000f8ec03f */
[----:B------:R-:W-:Y:S01]  /*0fe0*/  UIMAD UR4, UR6, UR20, UR23 ;  /* 0x00000014060472a4 */ /* 0x000fe2000f8e0217 */
[----:B------:R-:W-:Y:S01]  /*0ff0*/  ULDC UR5, c[0x0][0x610] ;  /* 0x0001840000057ab9 */ /* 0x000fe20000000800 */
[----:B------:R-:W-:Y:S02]  /*1000*/  UISETP.NE.AND UP0, UPT, UR46, URZ, UPT ;  /* 0x0000003f2e00728c */ /* 0x000fe4000bf05270 */
[----:B------:R-:W-:Y:S02]  /*1010*/  UIMAD UR12, UR13, UR5, UR12 ;  /* 0x000000050d0c72a4 */ /* 0x000fe4000f8e020c */
[----:B------:R-:W-:-:S04]  /*1020*/  UIMAD UR4, UR4, UR17, UR15 ;  /* 0x00000011040472a4 */ /* 0x000fc8000f8e020f */
[----:B------:R-:W-:Y:S02]  /*1030*/  USEL UR42, UR4, UR12, !UP0 ;  /* 0x0000000c042a7287 */ /* 0x000fe4000c000000 */
[----:B------:R-:W-:-:S12]  /*1040*/  USEL UR41, UR12, UR4, !UP0 ;  /* 0x000000040c297287 */ /* 0x000fd8000c000000 */
.L_x_8:
[----:B------:R-:W-:-:S08]  /*1050*/  NOP ;  /* 0x0000000000007918 */ /* 0x000fd00000000000 */
[----:B------:R-:W1:Y:S02]  /*1060*/  USETMAXREG.TRY_ALLOC.CTAPOOL UP0, 0xf0 ;  /* 0x000000f0000079c8 */ /* 0x000e640008000600 */
[----:B-1----:R-:W-:-:S13]  /*1070*/  PLOP3.LUT P0, PT, PT, PT, UP0, 0x80, 0x0 ;  /* 0x000000000000781c */ /* 0x002fda0003f0f008 */
[----:B------:R-:W-:Y:S05]  /*1080*/  @!P0 BRA `(.L_x_8) ;  /* 0xfffffffc00f08947 */ /* 0x000fea000383ffff */
[----:B------:R-:W-:Y:S01]  /*1090*/  ULDC.64 UR4, c[0x0][0x598] ;  /* 0x0001660000047ab9 */ /* 0x000fe20000000a00 */
[----:B------:R-:W-:Y:S01]  /*10a0*/  ULDC.64 UR36, c[0x0][0x208] ;  /* 0x0000820000247ab9 */ /* 0x000fe20000000a00 */
[----:B------:R-:W-:-:S04]  /*10b0*/  ISETP.NE.U32.AND P0, PT, RZ, UR4, PT ;  /* 0x00000004ff007c0c */ /* 0x000fc8000bf05070 */
[----:B------:R-:W-:-:S13]  /*10c0*/  ISETP.NE.AND.EX P0, PT, RZ, UR5, PT, P0 ;  /* 0x00000005ff007c0c */ /* 0x000fda000bf05300 */
[----:B------:R-:W-:Y:S05]  /*10d0*/  @!P0 BRA `(.L_x_11) ;  /* 0x00000000001c8947 */ /* 0x000fea0003800000 */
[----:B------:R-:W1:Y:S02]  /*10e0*/  LDC.64 R2, c[0x0][0x598] ;  /* 0x00016600ff027b82 */ /* 0x000e640000000a00 */
[----:B-1----:R-:W2:Y:S02]  /*10f0*/  LDG.E.64 R2, desc[UR36][R2.64] ;  /* 0x0000002402027981 */ /* 0x002ea4000c1e1b00 */
[----:B--2---:R-:W-:-:S04]  /*1100*/  ISETP.NE.U32.AND P0, PT, R2, RZ, PT ;  /* 0x000000ff0200720c */ /* 0x004fc80003f05070 */
[----:B------:R-:W-:-:S13]  /*1110*/  ISETP.NE.AND.EX P0, PT, R3, RZ, PT, P0 ;  /* 0x000000ff0300720c */ /* 0x000fda0003f05300 */
[----:B------:R-:W-:Y:S05]  /*1120*/  @!P0 BRA `(.L_x_11) ;  /* 0x0000000000088947 */ /* 0x000fea0003800000 */
[----:B------:R1:W5:Y:S01]  /*1130*/  LD.E R17, desc[UR36][R2.64] ;  /* 0x0000002402117980 */ /* 0x000362000c101900 */
[----:B------:R-:W-:Y:S05]  /*1140*/  BRA `(.L_x_12) ;  /* 0x0000000000247947 */ /* 0x000fea0003800000 */
.L_x_11:
[----:B------:R-:W-:Y:S02]  /*1150*/  ULDC.64 UR4, c[0x0][0x588] ;  /* 0x0001620000047ab9 */ /* 0x000fe40000000a00 */
[----:B------:R-:W-:-:S04]  /*1160*/  ISETP.NE.U32.AND P0, PT, RZ, UR4, PT ;  /* 0x00000004ff007c0c */ /* 0x000fc8000bf05070 */
[----:B------:R-:W-:-:S13]  /*1170*/  ISETP.NE.AND.EX P0, PT, RZ, UR5, PT, P0 ;  /* 0x00000005ff007c0c */ /* 0x000fda000bf05300 */
[----:B------:R-:W-:Y:S05]  /*1180*/  @!P0 BRA `(.L_x_13) ;  /* 0x00000000000c8947 */ /* 0x000fea0003800000 */
[----:B------:R-:W1:Y:S02]  /*1190*/  LDC.64 R2, c[0x0][0x588] ;  /* 0x00016200ff027b82 */ /* 0x000e640000000a00 */
[----:B-1----:R2:W5:Y:S01]  /*11a0*/  LDG.E R17, desc[UR36][R2.64] ;  /* 0x0000002402117981 */ /* 0x002562000c1e1900 */
[----:B------:R-:W-:Y:S05]  /*11b0*/  BRA `(.L_x_12) ;  /* 0x0000000000087947 */ /* 0x000fea0003800000 */
.L_x_13:
[----:B------:R-:W-:Y:S02]  /*11c0*/  ULDC UR4, c[0x0][0x580] ;  /* 0x0001600000047ab9 */ /* 0x000fe40000000800 */
[----:B------:R-:W-:-:S07]  /*11d0*/  IMAD.U32 R17, RZ, RZ, UR4 ;  /* 0x00000004ff117e24 */ /* 0x000fce000f8e00ff */
.L_x_12:
[----:B------:R-:W-:Y:S02]  /*11e0*/  ULDC.64 UR4, c[0x0][0x5a0] ;  /* 0x0001680000047ab9 */ /* 0x000fe40000000a00 */
[----:B------:R-:W-:-:S04]  /*11f0*/  ISETP.NE.U32.AND P0, PT, RZ, UR4, PT ;  /* 0x00000004ff007c0c */ /* 0x000fc8000bf05070 */
[----:B------:R-:W-:-:S13]  /*1200*/  ISETP.NE.AND.EX P0, PT, RZ, UR5, PT, P0 ;  /* 0x00000005ff007c0c */ /* 0x000fda000bf05300 */
[----:B------:R-:W-:Y:S05]  /*1210*/  @!P0 BRA `(.L_x_14) ;  /* 0x00000000001c8947 */ /* 0x000fea0003800000 */
[----:B-12---:R-:W1:Y:S02]  /*1220*/  LDC.64 R2, c[0x0][0x5a0] ;  /* 0x00016800ff027b82 */ /* 0x006e640000000a00 */
[----:B-1----:R-:W2:Y:S02]  /*1230*/  LDG.E.64 R2, desc[UR36][R2.64] ;  /* 0x0000002402027981 */ /* 0x002ea4000c1e1b00 */
[----:B--2---:R-:W-:-:S04]  /*1240*/  ISETP.NE.U32.AND P0, PT, R2, RZ, PT ;  /* 0x000000ff0200720c */ /* 0x004fc80003f05070 */
[----:B------:R-:W-:-:S13]  /*1250*/  ISETP.NE.AND.EX P0, PT, R3, RZ, PT, P0 ;  /* 0x000000ff0300720c */ /* 0x000fda0003f05300 */
[----:B------:R-:W-:Y:S05]  /*1260*/  @!P0 BRA `(.L_x_14) ;  /* 0x0000000000088947 */ /* 0x000fea0003800000 */
[----:B------:R1:W5:Y:S01]  /*1270*/  LD.E R18, desc[UR36][R2.64] ;  /* 0x0000002402127980 */ /* 0x000362000c101900 */
[----:B------:R-:W-:Y:S05]  /*1280*/  BRA `(.L_x_15) ;  /* 0x0000000000247947 */ /* 0x000fea0003800000 */
.L_x_14:
[----:B------:R-:W-:Y:S02]  /*1290*/  ULDC.64 UR4, c[0x0][0x590] ;  /* 0x0001640000047ab9 */ /* 0x000fe40000000a00 */
[----:B------:R-:W-:-:S04]  /*12a0*/  ISETP.NE.U32.AND P0, PT, RZ, UR4, PT ;  /* 0x00000004ff007c0c */ /* 0x000fc8000bf05070 */
[----:B------:R-:W-:-:S13]  /*12b0*/  ISETP.NE.AND.EX P0, PT, RZ, UR5, PT, P0 ;  /* 0x00000005ff007c0c */ /* 0x000fda000bf05300 */
[----:B------:R-:W-:Y:S05]  /*12c0*/  @!P0 BRA `(.L_x_16) ;  /* 0x00000000000c8947 */ /* 0x000fea0003800000 */
[----:B-12---:R-:W1:Y:S02]  /*12d0*/  LDC.64 R2, c[0x0][0x590] ;  /* 0x00016400ff027b82 */ /* 0x006e640000000a00 */
[----:B-1----:R2:W5:Y:S01]  /*12e0*/  LDG.E R18, desc[UR36][R2.64] ;  /* 0x0000002402127981 */ /* 0x002562000c1e1900 */
[----:B------:R-:W-:Y:S05]  /*12f0*/  BRA `(.L_x_15) ;  /* 0x0000000000087947 */ /* 0x000fea0003800000 */
.L_x_16:
[----:B------:R-:W-:Y:S02]  /*1300*/  ULDC UR4, c[0x0][0x584] ;  /* 0x0001610000047ab9 */ /* 0x000fe40000000800 */
[----:B------:R-:W-:-:S07]  /*1310*/  MOV R18, UR4 ;  /* 0x0000000400127c02 */ /* 0x000fce0008000f00 */
.L_x_15:
[----:B------:R-:W-:-:S13]  /*1320*/  LOP3.LUT P0, RZ, R0, 0xff, RZ, 0xc0, !PT ;  /* 0x000000ff00ff7812 */ /* 0x000fda000780c0ff */
[----:B------:R-:W-:Y:S05]  /*1330*/  @!P0 EXIT ;  /* 0x000000000000894d */ /* 0x000fea0003800000 */
[----:B------:R-:W-:Y:S01]  /*1340*/  ULDC UR4, c[0x0][0x28c] ;  /* 0x0000a30000047ab9 */ /* 0x000fe20000000800 */
[----:B------:R-:W-:Y:S01]  /*1350*/  UMOV UR38, URZ ;  /* 0x0000003f00267c82 */ /* 0x000fe20008000000 */
[----:B------:R-:W-:Y:S01]  /*1360*/  UIADD3 UR4, UR4, 0x7f, URZ ;  /* 0x0000007f04047890 */ /* 0x000fe2000fffe03f */
[----:B------:R-:W-:-:S03]  /*1370*/  UMOV UR39, URZ ;  /* 0x0000003f00277c82 */ /* 0x000fc60008000000 */
[----:B------:R-:W-:-:S04]  /*1380*/  USHF.R.S32.HI UR5, URZ, 0x1f, UR4 ;  /* 0x0000001f3f057899 */ /* 0x000fc80008011404 */
[----:B------:R-:W-:-:S04]  /*1390*/  ULEA.HI UR5, UR5, UR4, URZ, 0x7 ;  /* 0x0000000405057291 */ /* 0x000fc8000f8f383f */
[----:B------:R-:W-:-:S12]  /*13a0*/  USHF.R.S32.HI UR44, URZ, 0x7, UR5 ;  /* 0x000000073f2c7899 */ /* 0x000fd80008011405 */
.L_x_550:
[----:B------:R-:W3:Y:S01]  /*13b0*/  S2R R0, SR_TID.X ;  /* 0x0000000000007919 */ /* 0x000ee20000002100 */
[----:B----4-:R-:W4:Y:S01]  /*13c0*/  S2UR UR7, SR_CgaCtaId ;  /* 0x00000000000779c3 */ /* 0x010f220000008800 */
[----:B------:R-:W-:Y:S02]  /*13d0*/  UMOV UR6, 0x400 ;  /* 0x0000040000067882 */ /* 0x000fe40000000000 */
[----:B----4-:R-:W-:Y:S01]  /*13e0*/  ULEA UR6, UR7, UR6, 0x18 ;  /* 0x0000000607067291 */ /* 0x010fe2000f8ec03f */
[----:B---3--:R-:W-:-:S04]  /*13f0*/  LOP3.LUT R0, R0, 0x80, RZ, 0xc0, !PT ;  /* 0x0000008000007812 */ /* 0x008fc800078ec0ff */
[----:B------:R-:W-:-:S06]  /*1400*/  SHF.R.U32.HI R0, RZ, 0x7, R0 ;  /* 0x00000007ff007819 */ /* 0x000fcc0000011600 */
[----:B------:R-:W3:Y:S02]  /*1410*/  SHFL.IDX PT, R0, R0, RZ, 0x1f ;  /* 0x00001fff00007589 */ /* 0x000ee400000e0000 */
[----:B---3--:R-:W-:-:S13]  /*1420*/  R2UR UR4, R0 ;  /* 0x00000000000472ca */ /* 0x008fda00000e0000 */
[----:B------:R-:W-:-:S04]  /*1430*/  ULEA.HI UR5, UR4, UR4, URZ, 0x1 ;  /* 0x0000000404057291 */ /* 0x000fc8000f8f083f */
[----:B------:R-:W-:-:S04]  /*1440*/  ULOP3.LUT UR5, UR5, 0x7fffe, URZ, 0xc0, !UPT ;  /* 0x0007fffe05057892 */ /* 0x000fc8000f8ec03f */
[----:B------:R-:W-:-:S03]  /*1450*/  UIADD3 UR5, UR4, -UR5, URZ ;  /* 0x8000000504057290 */ /* 0x000fc6000fffe03f */
[----:B------:R-:W-:Y:S01]  /*1460*/  ULDC UR4, c[0x0][0x28c] ;  /* 0x0000a30000047ab9 */ /* 0x000fe20000000800 */
[----:B------:R-:W-:Y:S01]  /*1470*/  ULEA UR5, UR5, UR6, 0xd ;  /* 0x0000000605057291 */ /* 0x000fe2000f8e683f */
[----:B------:R-:W-:-:S03]  /*1480*/  ISETP.LT.AND P0, PT, RZ, UR4, PT ;  /* 0x00000004ff007c0c */ /* 0x000fc6000bf01270 */
[----:B------:R-:W-:-:S04]  /*1490*/  UIADD3 UR5, UR5, 0x100, URZ ;  /* 0x0000010005057890 */ /* 0x000fc8000fffe03f */
[----:B------:R-:W-:-:S04]  /*14a0*/  USHF.R.U32.HI UR5, URZ, 0x4, UR5 ;  /* 0x000000043f057899 */ /* 0x000fc80008011605 */
[----:B------:R-:W-:-:S04]  /*14b0*/  ULOP3.LUT UR5, UR5, 0x3fff, URZ, 0xc0, !UPT ;  /* 0x00003fff05057892 */ /* 0x000fc8000f8ec03f */
[----:B------:R-:W-:Y:S01]  /*14c0*/  ULOP3.LUT UR45, UR5, 0x10000, URZ, 0xfc, !UPT ;  /* 0x00010000052d7892 */ /* 0x000fe2000f8efc3f */
[----:B0-2---:R-:W-:Y:S11]  /*14d0*/  @P0 BRA `(.L_x_17) ;  /* 0x0000000000400947 */ /* 0x005ff60003800000 */
[----:B------:R-:W-:Y:S01]  /*14e0*/  MOV R0, 0x0 ;  /* 0x0000000000007802 */ /* 0x000fe20000000f00 */
[----:B------:R-:W-:Y:S01]  /*14f0*/  ULDC.64 UR4, c[0x4][0x68] ;  /* 0x01001a0000047ab9 */ /* 0x000fe20000000a00 */
[----:B------:R-:W-:Y:S01]  /*1500*/  ULDC.64 UR6, c[0x4][0x8] ;  /* 0x0100020000067ab9 */ /* 0x000fe20000000a00 */
[----:B------:R-:W-:Y:S01]  /*1510*/  IMAD.U32 R4, RZ, RZ, UR4 ;  /* 0x00000004ff047e24 */ /* 0x000fe2000f8e00ff */
[----:B-12---:R1:W2:Y:S01]  /*1520*/  LDC.64 R2, c[0x4][R0] ;  /* 0x0100000000027b82 */ /* 0x0062a20000000a00 */
[----:B------:R-:W-:Y:S01]  /*1530*/  IMAD.U32 R5, RZ, RZ, UR5 ;  /* 0x00000005ff057e24 */ /* 0x000fe2000f8e00ff */
[----:B------:R-:W-:Y:S01]  /*1540*/  ULDC.64 UR4, c[0x4][0x70] ;  /* 0x01001c0000047ab9 */ /* 0x000fe20000000a00 */
[----:B------:R-:W-:Y:S01]  /*1550*/  IMAD.U32 R10, RZ, RZ, UR6 ;  /* 0x00000006ff0a7e24 */ /* 0x000fe2000f8e00ff */
[----:B0-----:R-:W-:Y:S01]  /*1560*/  MOV R6, UR4 ;  /* 0x0000000400067c02 */ /* 0x001fe20008000f00 */
[----:B------:R-:W-:Y:S01]  /*1570*/  IMAD.U32 R7, RZ, RZ, UR5 ;  /* 0x00000005ff077e24 */ /* 0x000fe2000f8e00ff */
[----:B------:R-:W-:Y:S01]  /*1580*/  MOV R11, UR7 ;  /* 0x00000007000b7c02 */ /* 0x000fe20008000f00 */
[----:B------:R-:W-:Y:S01]  /*1590*/  IMAD.MOV.U32 R8, RZ, RZ, 0x1e1 ;  /* 0x000001e1ff087424 */ /* 0x000fe200078e00ff */
[----:B------:R-:W-:Y:S01]  /*15a0*/  MOV R13, RZ ;  /* 0x000000ff000d7202 */ /* 0x000fe20000000f00 */
[----:B-1----:R-:W-:-:S07]  /*15b0*/  IMAD.MOV.U32 R12, RZ, RZ, 0x1 ;  /* 0x00000001ff0c7424 */ /* 0x002fce00078e00ff */
[----:B------:R-:W-:-:S07]  /*15c0*/  LEPC R20, `(.L_x_17) ;  /* 0x000000001014794e */ /* 0x000fce0000000000 */
[----:B--2--5:R-:W-:Y:S05]  /*15d0*/  CALL.ABS.NOINC R2 ;  /* 0x0000000002007343 */ /* 0x024fea0003c00000 */
.L_x_17:
[----:B------:R-:W-:-:S06]  /*15e0*/  ULOP3.LUT UR4, UR40, 0x1, URZ, 0xfc, !UPT ;  /* 0x0000000128047892 */ /* 0x000fcc000f8efc3f */
[----:B------:R-:W-:-:S05]  /*15f0*/  IMAD.U32 R0, RZ, RZ, UR4 ;  /* 0x00000004ff007e24 */ /* 0x000fca000f8e00ff */
[----:B------:R-:W-:-:S13]  /*1600*/  ISETP.NE.AND P0, PT, R0, 0x3, PT ;  /* 0x000000030000780c */ /* 0x000fda0003f05270 */
[----:B------:R-:W-:Y:S05]  /*1610*/  @!P0 BRA `(.L_x_18) ;  /* 0x0000000000048947 */ /* 0x000fea0003800000 */
[----:B------:R-:W-:Y:S01]  /*1620*/  BPT.TRAP 0x1 ;  /* 0x000000040000795c */ /* 0x000fe20000300000 */
.L_x_18:
[----:B------:R-:W3:Y:S01]  /*1630*/  S2UR UR5, SR_CgaCtaId ;  /* 0x00000000000579c3 */ /* 0x000ee20000008800 */
[----:B------:R-:W-:Y:S01]  /*1640*/  UMOV UR4, 0x400 ;  /* 0x0000040000047882 */ /* 0x000fe20000000000 */
[----:B-12---:R-:W-:Y:S01]  /*1650*/  IMAD.U32 R3, RZ, RZ, UR39 ;  /* 0x00000027ff037e24 */ /* 0x006fe2000f8e00ff */
[----:B------:R-:W-:-:S04]  /*1660*/  MOV R2, UR38 ;  /* 0x0000002600027c02 */ /* 0x000fc80008000f00 */
[----:B------:R-:W-:Y:S01]  /*1670*/  SHF.L.U32 R2, R2, 0x1f, RZ ;  /* 0x0000001f02027819 */ /* 0x000fe200000006ff */
[----:B---3--:R-:W-:-:S06]  /*1680*/  ULEA UR4, UR5, UR4, 0x18 ;  /* 0x0000000405047291 */ /* 0x008fcc000f8ec03f */
[----:B------:R-:W-:-:S04]  /*1690*/  IMAD.U32 R0, RZ, RZ, UR4 ;  /* 0x00000004ff007e24 */ /* 0x000fc8000f8e00ff */
[----:B------:R-:W-:-:S04]  /*16a0*/  IMAD R3, R3, 0x8, R0 ;  /* 0x0000000803037824 */ /* 0x000fc800078e0200 */
[----:B------:R1:W2:Y:S01]  /*16b0*/  SYNCS.PHASECHK.TRANS64.TRYWAIT P1, [R3+URZ], R2 ;  /* 0x00000002030075a7 */ /* 0x0002a2000802017f */
[----:B------:R-:W-:Y:S05]  /*16c0*/  @!P0 BRA `(.L_x_19) ;  /* 0x0000000000048947 */ /* 0x000fea0003800000 */
[----:B------:R-:W-:Y:S01]  /*16d0*/  BPT.TRAP 0x1 ;  /* 0x000000040000795c */ /* 0x000fe20000300000 */
.L_x_19:
[----:B--2---:R-:W-:Y:S05]  /*16e0*/  @P1 BRA `(.L_x_20) ;  /* 0x0000000000081947 */ /* 0x004fea0003800000 */
[----:B------:R-:W2:Y:S02]  /*16f0*/  SYNCS.PHASECHK.TRANS64.TRYWAIT P1, [R3+URZ], R2 ;  /* 0x00000002030075a7 */ /* 0x000ea4000802017f */
[----:B--2---:R-:W-:Y:S05]  /*1700*/  @!P1 BRA `(.L_x_21) ;  /* 0x0000016c00e89947 */ /* 0x004fea0003800000 */
.L_x_20:
[----:B------:R-:W-:-:S04]  /*1710*/  UISETP.LT.AND UP0, UPT, UR44, 0x1, UPT ;  /* 0x000000012c00788c */ /* 0x000fc8000bf01270 */
[----:B------:R-:W-:-:S06]  /*1720*/  USEL UR4, UR44, 0x1, UP0 ;  /* 0x000000012c047887 */ /* 0x000fcc0008000000 */
[----:B-12---:R-:W-:Y:S01]  /*1730*/  MOV R2, UR4 ;  /* 0x0000000400027c02 */ /* 0x006fe20008000f00 */
[----:B------:R-:W-:Y:S05]  /*1740*/  WARPSYNC.ALL ;  /* 0x0000000000007948 */ /* 0x000fea0003800000 */
[----:B------:R-:W-:-:S04]  /*1750*/  IADD3 R2, -R2, UR44, RZ ;  /* 0x0000002c02027c10 */ /* 0x000fc8000fffe1ff */
[----:B------:R-:W-:Y:S02]  /*1760*/  ISETP.GE.AND P1, PT, R2, 0x1, PT ;  /* 0x000000010200780c */ /* 0x000fe40003f26270 */
[----:B------:R-:W-:Y:S01]  /*1770*/  R2UR UR4, R0 ;  /* 0x00000000000472ca */ /* 0x000fe200000e0000 */
[----:B------:R-:W-:Y:S01]  /*1780*/  ULEA UR5, UR39, UR45, 0xb ;  /* 0x0000002d27057291 */ /* 0x000fe2000f8e583f */
[----:B------:R-:W-:Y:S01]  /*1790*/  WARPGROUP.ARRIVE ;  /* 0x00000000000079c5 */ /* 0x000fe20000000000 */
[----:B------:R-:W-:Y:S01]  /*17a0*/  UMOV UR9, 0x40000040 ;  /* 0x4000004000097882 */ /* 0x000fe20000000000 */
[----:B------:R-:W-:Y:S01]  /*17b0*/  UMOV UR11, 0x40000040 ;  /* 0x40000040000b7882 */ /* 0x000fe20000000000 */
[----:B------:R-:W-:Y:S03]  /*17c0*/  STL [R1+0x2cc], R19 ;  /* 0x0002cc1301007387 */ /* 0x000fe60000100800 */
[----:B------:R-:W-:Y:S01]  /*17d0*/  UMOV UR8, UR5 ;  /* 0x0000000500087c82 */ /* 0x000fe20008000000 */
[----:B-----5:R-:W-:Y:S04]  /*17e0*/  STL [R1+0x2c8], R18 ;  /* 0x0002c81201007387 */ /* 0x020fe80000100800 */
[----:B------:R-:W-:Y:S01]  /*17f0*/  UIADD3 UR4, UR4, 0x20100, URZ ;  /* 0x0002010004047890 */ /* 0x000fe2000fffe03f */
[----:B------:R1:W-:Y:S03]  /*1800*/  STL [R1+0x2c4], R17 ;  /* 0x0002c41101007387 */ /* 0x0003e60000100800 */
[----:B------:R-:W-:Y:S01]  /*1810*/  USHF.R.U32.HI UR4, URZ, 0x4, UR4 ;  /* 0x000000043f047899 */ /* 0x000fe20008011604 */
[----:B------:R-:W-:Y:S03]  /*1820*/  STL [R1+0x2c0], R16 ;  /* 0x0002c01001007387 */ /* 0x000fe60000100800 */
[----:B------:R-:W-:Y:S01]  /*1830*/  ULOP3.LUT UR4, UR4, 0x3fff, URZ, 0xc0, !UPT ;  /* 0x00003fff04047892 */ /* 0x000fe2000f8ec03f */
[----:B------:R2:W-:Y:S03]  /*1840*/  STL [R1+0x2bc], R2 ;  /* 0x0002bc0201007387 */ /* 0x0005e60000100800 */
[----:B------:R-:W-:Y:S01]  /*1850*/  ULOP3.LUT UR4, UR4, 0x10000, URZ, 0xfc, !UPT ;  /* 0x0001000004047892 */ /* 0x000fe2000f8efc3f */
[----:B------:R3:W-:Y:S03]  /*1860*/  STL [R1+0x2d0], R0 ;  /* 0x0002d00001007387 */ /* 0x0007e60000100800 */
[----:B------:R-:W-:-:S07]  /*1870*/  ULEA UR6, UR39, UR4, 0xb ;  /* 0x0000000427067291 */ /* 0x000fce000f8e583f */
[----:B------:R-:W-:Y:S02]  /*1880*/  UMOV UR10, UR6 ;  /* 0x00000006000a7c82 */ /* 0x000fe40008000000 */
[----:B------:R-:W-:Y:S01]  /*1890*/  IGMMA.64x256x32.S8.S8 R24, gdesc[UR8], RZ, !UPT, gsb0 ;  /* 0x06600000081879f1 */ /* 0x000fe2000c0410ff */
[----:B------:R-:W-:Y:S01]  /*18a0*/  UIADD3 UR8, UR5, 0x400, URZ ;  /* 0x0000040005087890 */ /* 0x000fe2000fffe03f */
[----:B------:R-:W-:Y:S01]  /*18b0*/  UMOV UR9, 0x40000040 ;  /* 0x4000004000097882 */ /* 0x000fe20000000000 */
[----:B------:R-:W-:Y:S02]  /*18c0*/  WARPGROUP.DEPBAR.LE gsb0, 0x0 ;  /* 0x00008000000079c5 */ /* 0x000fe40000010000 */
[----:B------:R-:W-:Y:S01]  /*18d0*/  STL.64 [R1], R24 ;  /* 0x0000001801007387 */ /* 0x000fe20000100a00 */
[----:B------:R-:W-:Y:S01]  /*18e0*/  IMAD.MOV.U32 R235, RZ, RZ, R46 ;  /* 0x000000ffffeb7224 */ /* 0x000fe200078e002e */
[----:B------:R-:W-:Y:S01]  /*18f0*/  MOV R233, R48 ;  /* 0x0000003000e97202 */ /* 0x000fe20000000f00 */
[----:B------:R-:W-:Y:S01]  /*1900*/  IMAD.MOV.U32 R234, RZ, RZ, R47 ;  /* 0x000000ffffea7224 */ /* 0x000fe200078e002f */
[----:B------:R-:W-:Y:S01]  /*1910*/  STL.64 [R1+0x8], R26 ;  /* 0x0000081a01007387 */ /* 0x000fe20000100a00 */
        /* <DEDUP_REMOVED lines=73> */
[----:B-1----:R-:W-:Y:S01]  /*1db0*/  MOV R17, R135 ;  /* 0x0000008700117202 */ /* 0x002fe20000000f00 */
        /* <DEDUP_REMOVED lines=9> */
[----:B--2---:R-:W-:Y:S01]  /*1e50*/  MOV R2, R150 ;  /* 0x0000009600027202 */ /* 0x004fe20000000f00 */
[----:B------:R-:W-:Y:S01]  /*1e60*/  IMAD.MOV.U32 R196, RZ, RZ, R112 ;  /* 0x000000ffffc47224 */ /* 0x000fe200078e0070 */
[----:B------:R1:W-:Y:S01]  /*1e70*/  STL.64 [R1+0x50], R44 ;  /* 0x0000502c01007387 */ /* 0x0003e20000100a00 */
[----:B------:R-:W-:-:S02]  /*1e80*/  IMAD.MOV.U32 R197, RZ, RZ, R113 ;  /* 0x000000ffffc57224 */ /* 0x000fc400078e0071 */
[----:B------:R-:W-:Y:S01]  /*1e90*/  IMAD.MOV.U32 R199, RZ, RZ, R115 ;  /* 0x000000ffffc77224 */ /* 0x000fe200078e0073 */
[----:B------:R-:W-:Y:S01]  /*1ea0*/  STL [R1+0x588], R155 ;  /* 0x0005889b01007387 */ /* 0x000fe20000100800 */
[----:B------:R-:W-:Y:S02]  /*1eb0*/  IMAD.MOV.U32 R200, RZ, RZ, R116 ;  /* 0x000000ffffc87224 */ /* 0x000fe400078e0074 */
[----:B------:R-:W-:Y:S02]  /*1ec0*/  IMAD.MOV.U32 R202, RZ, RZ, R118 ;  /* 0x000000ffffca7224 */ /* 0x000fe400078e0076 */
[----:B------:R-:W-:Y:S02]  /*1ed0*/  IMAD.MOV.U32 R203, RZ, RZ, R119 ;  /* 0x000000ffffcb7224 */ /* 0x000fe400078e0077 */
[----:B------:R-:W-:Y:S02]  /*1ee0*/  IMAD.MOV.U32 R205, RZ, RZ, R121 ;  /* 0x000000ffffcd7224 */ /* 0x000fe400078e0079 */
[----:B------:R-:W-:-:S02]  /*1ef0*/  IMAD.MOV.U32 R206, RZ, RZ, R122 ;  /* 0x000000ffffce7224 */ /* 0x000fc400078e007a */
[----:B------:R-:W-:Y:S02]  /*1f00*/  IMAD.MOV.U32 R208, RZ, RZ, R124 ;  /* 0x000000ffffd07224 */ /* 0x000fe400078e007c */
        /* <DEDUP_REMOVED lines=13> */
[----:B0-----:R-:W-:Y:S02]  /*1fe0*/  IMAD.MOV.U32 R7, RZ, RZ, R145 ;  /* 0x000000ffff077224 */ /* 0x001fe400078e0091 */
[----:B------:R-:W-:Y:S02]  /*1ff0*/  IMAD.MOV.U32 R6, RZ, RZ, R146 ;  /* 0x000000ffff067224 */ /* 0x000fe400078e0092 */
[----:B------:R-:W-:Y:S02]  /*2000*/  IMAD.MOV.U32 R4, RZ, RZ, R148 ;  /* 0x000000ffff047224 */ /* 0x000fe400078e0094 */
[----:B------:R-:W-:-:S02]  /*2010*/  IMAD.MOV.U32 R3, RZ, RZ, R149 ;  /* 0x000000ffff037224 */ /* 0x000fc400078e0095 */
[----:B---3--:R-:W-:Y:S02]  /*2020*/  IMAD.MOV.U32 R0, RZ, RZ, R151 ;  /* 0x000000ffff007224 */ /* 0x008fe400078e0097 */
[----:B-1----:R-:W-:-:S06]  /*2030*/  WARPGROUP.ARRIVE ;  /* 0x00000000000079c5 */ /* 0x002fcc0000000000 */
[----:B------:R-:W-:Y:S03]  /*2040*/  IGMMA.64x256x32.S8.S8 R24, gdesc[UR8], RZ, !UPT, gsb0 ;  /* 0x06600000081879f1 */ /* 0x000fe6000c0410ff */
[----:B------:R-:W-:Y:S02]  /*2050*/  WARPGROUP.DEPBAR.LE gsb0, 0x0 ;  /* 0x00008000000079c5 */ /* 0x000fe40000010000 */
[----:B------:R-:W-:Y:S04]  /*2060*/  STL.64 [R1+0x580], R150 ;  /* 0x0005809601007387 */ /* 0x000fe80000100a00 */
        /* <DEDUP_REMOVED lines=20> */
[----:B------:R0:W-:Y:S04]  /*21b0*/  STL.64 [R1+0x4d8], R108 ;  /* 0x0004d86c01007387 */ /* 0x0001e80000100a00 */
[----:B0-----:R-:W2:Y:S04]  /*21c0*/  LDL.LU R108, [R1] ;  /* 0x00000000016c7983 */ /* 0x001ea80000300800 */
[----:B------:R-:W2:Y:S04]  /*21d0*/  LDL.LU R109, [R1+0x4] ;  /* 0x00000400016d7983 */ /* 0x000ea80000300800 */
        /* <DEDUP_REMOVED lines=19> */
[----:B------:R-:W2:Y:S01]  /*2310*/  LDL.LU R129, [R1+0x54] ;  /* 0x0000540001817983 */ /* 0x000ea20000300800 */
        /* <DEDUP_REMOVED lines=31> */
[----:B------:R-:W-:Y:S01]  /*2510*/  UIADD3 UR8, UR5, 0x2, URZ ;  /* 0x0000000205087890 */ /* 0x000fe2000fffe03f */
[----:B------:R-:W-:Y:S01]  /*2520*/  IMAD.MOV.U32 R214, RZ, RZ, R22 ;  /* 0x000000ffffd67224 */ /* 0x000fe200078e0016 */
[----:B------:R-:W-:Y:S01]  /*2530*/  UIADD3 UR10, UR6, 0x2, URZ ;  /* 0x00000002060a7890 */ /* 0x000fe2000fffe03f */
[----:B------:R-:W-:Y:S01]  /*2540*/  IMAD.MOV.U32 R216, RZ, RZ, R20 ;  /* 0x000000ffffd87224 */ /* 0x000fe200078e0014 */
[----:B------:R-:W-:Y:S01]  /*2550*/  UMOV UR9, 0x40000040 ;  /* 0x4000004000097882 */ /* 0x000fe20000000000 */
[----:B------:R-:W-:Y:S01]  /*2560*/  IMAD.MOV.U32 R217, RZ, RZ, R19 ;  /* 0x000000ffffd97224 */ /* 0x000fe200078e0013 */
[----:B------:R-:W-:Y:S01]  /*2570*/  UMOV UR11, 0x40000040 ;  /* 0x40000040000b7882 */ /* 0x000fe20000000000 */
        /* <DEDUP_REMOVED lines=11> */
[----:B------:R-:W-:-:S06]  /*2630*/  IMAD.MOV.U32 R235, RZ, RZ, R0 ;  /* 0x000000ffffeb7224 */ /* 0x000fcc00078e0000 */
[----:B--2---:R-:W-:-:S06]  /*2640*/  WARPGROUP.ARRIVE ;  /* 0x00000000000079c5 */ /* 0x004fcc0000000000 */
[----:B------:R-:W-:Y:S03]  /*2650*/  IGMMA.64x256x32.S8.S8 R108, gdesc[UR8], R108, gsb0 ;  /* 0x06600000086c79f1 */ /* 0x000fe6000804106c */
[----:B------:R-:W-:Y:S02]  /*2660*/  WARPGROUP.DEPBAR.LE gsb0, 0x0 ;  /* 0x00008000000079c5 */ /* 0x000fe40000010000 */
[----:B------:R-:W-:Y:S04]  /*2670*/  STL.64 [R1], R108 ;  /* 0x0000006c01007387 */ /* 0x000fe80000100a00 */
        /* <DEDUP_REMOVED lines=63> */
[----:B0-----:R-:W2:Y:S04]  /*2a70*/  LDL.LU R155, [R1+0x588] ;  /* 0x00058800019b7983 */ /* 0x001ea80000300800 */
[----:B------:R-:W3:Y:S04]  /*2a80*/  LDL.LU.64 R150, [R1+0x580] ;  /* 0x0005800001967983 */ /* 0x000ee80000300a00 */
        /* <DEDUP_REMOVED lines=20> */
[----:B------:R-:W3:Y:S01]  /*2bd0*/  LDL.LU.64 R108, [R1+0x4d8] ;  /* 0x0004d800016c7983 */ /* 0x000ee20000300a00 */
[----:B------:R-:W-:Y:S01]  /*2be0*/  UIADD3 UR8, UR5, 0x402, URZ ;  /* 0x0000040205087890 */ /* 0x000fe2000fffe03f */
[----:B------:R-:W-:Y:S01]  /*2bf0*/  UMOV UR9, 0x40000040 ;  /* 0x4000004000097882 */ /* 0x000fe20000000000 */
[----:B---3--:R-:W-:-:S07]  /*2c00*/  WARPGROUP.ARRIVE ;  /* 0x00000000000079c5 */ /* 0x008fce0000000000 */
[----:B------:R-:W-:Y:S03]  /*2c10*/  IGMMA.64x256x32.S8.S8 R24, gdesc[UR8], R24, gsb0 ;  /* 0x06600000081879f1 */ /* 0x000fe60008041018 */
        /* <DEDUP_REMOVED lines=65> */
[----:B0-----:R-:W3:Y:S04]  /*3030*/  LDL.LU.64 R24, [R1] ;  /* 0x0000000001187983 */ /* 0x001ee80000300a00 */
        /* <DEDUP_REMOVED lines=63> */
[----:B------:R-:W-:-:S02]  /*3430*/  UIADD3 UR8, UR5, 0x4, URZ ;  /* 0x0000000405087890 */ /* 0x000fc4000fffe03f */
[----:B------:R-:W-:Y:S01]  /*3440*/  UIADD3 UR10, UR6, 0x4, URZ ;  /* 0x00000004060a7890 */ /* 0x000fe2000fffe03f */
[----:B------:R-:W-:Y:S01]  /*3450*/  UMOV UR9, 0x40000040 ;  /* 0x4000004000097882 */ /* 0x000fe20000000000 */
[----:B------:R-:W-:Y:S01]  /*3460*/  UMOV UR11, 0x40000040 ;  /* 0x40000040000b7882 */ /* 0x000fe20000000000 */
[----:B---3--:R-:W-:-:S06]  /*3470*/  WARPGROUP.ARRIVE ;  /* 0x00000000000079c5 */ /* 0x008fcc0000000000 */
[----:B------:R-:W-:Y:S03]  /*3480*/  IGMMA.64x256x32.S8.S8 R24, gdesc[UR8], R24, gsb0 ;  /* 0x06600000081879f1 */ /* 0x000fe60008041018 */
[----:B------:R-:W-:Y:S02]  /*3490*/  WARPGROUP.DEPBAR.LE gsb0, 0x0 ;  /* 0x00008000000079c5 */ /* 0x000fe40000010000 */
[----:B------:R-:W-:Y:S01]  /*34a0*/  STL.64 [R1], R24 ;  /* 0x0000001801007387 */ /* 0x000fe20000100a00 */
[----:B------:R-:W-:Y:S01]  /*34b0*/  IMAD.MOV.U32 R4, RZ, RZ, R150 ;  /* 0x000000ffff047224 */ /* 0x000fe200078e0096 */
[----:B------:R-:W-:Y:S01]  /*34c0*/  MOV R3, R151 ;  /* 0x0000009700037202 */ /* 0x000fe20000000f00 */
[----:B------:R-:W-:Y:S01]  /*34d0*/  IMAD.MOV.U32 R5, RZ, RZ, R149 ;  /* 0x000000ffff057224 */ /* 0x000fe200078e0095 */
[----:B------:R-:W-:Y:S01]  /*34e0*/  STL.64 [R1+0x8], R26 ;  /* 0x0000081a01007387 */ /* 0x000fe20000100a00 */
[----:B------:R-:W-:Y:S01]  /*34f0*/  MOV R6, R148 ;  /* 0x0000009400067202 */ /* 0x000fe20000000f00 */
[----:B------:R-:W-:Y:S01]  /*3500*/  IMAD.MOV.U32 R8, RZ, RZ, R146 ;  /* 0x000000ffff087224 */ /* 0x000fe200078e0092 */
[----:B------:R-:W-:Y:S01]  /*3510*/  MOV R9, R145 ;  /* 0x0000009100097202 */ /* 0x000fe20000000f00 */
        /* <DEDUP_REMOVED lines=32> */
[----:B------:R0:W-:Y:S01]  /*3720*/  STL.64 [R1+0x50], R44 ;  /* 0x0000502c01007387 */ /* 0x0001e20000100a00 */
[----:B------:R-:W-:Y:S01]  /*3730*/  IMAD.MOV.U32 R207, RZ, RZ, R123 ;  /* 0x000000ffffcf7224 */ /* 0x000fe200078e007b */
[----:B------:R-:W-:Y:S01]  /*3740*/  MOV R202, R118 ;  /* 0x0000007600ca7202 */ /* 0x000fe20000000f00 */
[----:B------:R-:W-:Y:S01]  /*3750*/  IMAD.MOV.U32 R204, RZ, RZ, R120 ;  /* 0x000000ffffcc7224 */ /* 0x000fe200078e0078 */
[----:B------:R-:W3:Y:S01]  /*3760*/  LDL.LU.64 R150, [R1+0x4d0] ;  /* 0x0004d00001967983 */ /* 0x000ee20000300a00 */
        /* <DEDUP_REMOVED lines=96> */
[----:B------:R-:W-:-:S03]  /*3d70*/  IMAD.MOV.U32 R19, RZ, RZ, R47 ;  /* 0x000000ffff137224 */ /* 0x000fc600078e002f */
        /* <DEDUP_REMOVED lines=28> */
[----:B0-----:R-:W3:Y:S04]  /*3f40*/  LDL.LU.64 R44, [R1+0x328] ;  /* 0x00032800012c7983 */ /* 0x001ee80000300a00 */
        /* <DEDUP_REMOVED lines=11> */
[----:B------:R-:W-:-:S02]  /*4000*/  UMOV UR9, 0x40000040 ;  /* 0x4000004000097882 */ /* 0x000fc40000000000 */
[----:B--2---:R-:W-:Y:S01]  /*4010*/  STL [R1+0x2b8], R155 ;  /* 0x0002b89b01007387 */ /* 0x004fe20000100800 */
[----:B---3--:R-:W-:-:S06]  /*4020*/  WARPGROUP.ARRIVE ;  /* 0x00000000000079c5 */ /* 0x008fcc0000000000 */
        /* <DEDUP_REMOVED lines=80> */
[----:B------:R-:W-:Y:S01]  /*4530*/  IMAD.MOV.U32 R221, RZ, RZ, R21 ;  /* 0x000000ffffdd7224 */ /* 0x000fe200078e0015 */
[----:B------:R0:W5:Y:S01]  /*4540*/  LDL.LU R0, [R1+0x2d0] ;  /* 0x0002d00001007983 */ /* 0x0001620000300800 */
[----:B------:R-:W-:-:S02]  /*4550*/  IMAD.MOV.U32 R223, RZ, RZ, R15 ;  /* 0x000000ffffdf7224 */ /* 0x000fc400078e000f */
[----:B------:R-:W-:Y:S01]  /*4560*/  IMAD.MOV.U32 R224, RZ, RZ, R14 ;  /* 0x000000ffffe07224 */ /* 0x000fe200078e000e */
[----:B------:R0:W5:Y:S01]  /*4570*/  LDL.LU R19, [R1+0x2cc] ;  /* 0x0002cc0001137983 */ /* 0x0001620000300800 */
[----:B------:R-:W-:Y:S02]  /*4580*/  IMAD.MOV.U32 R226, RZ, RZ, R12 ;  /* 0x000000ffffe27224 */ /* 0x000fe400078e000c */
[----:B------:R-:W-:Y:S01]  /*4590*/  IMAD.MOV.U32 R227, RZ, RZ, R11 ;  /* 0x000000ffffe37224 */ /* 0x000fe200078e000b */
[----:B------:R0:W5:Y:S01]  /*45a0*/  LDL.LU R18, [R1+0x2c8] ;  /* 0x0002c80001127983 */ /* 0x0001620000300800 */
[----:B------:R-:W-:Y:S02]  /*45b0*/  IMAD.MOV.U32 R229, RZ, RZ, R9 ;  /* 0x000000ffffe57224 */ /* 0x000fe400078e0009 */
[----:B------:R-:W-:Y:S01]  /*45c0*/  IMAD.MOV.U32 R230, RZ, RZ, R8 ;  /* 0x000000ffffe67224 */ /* 0x000fe200078e0008 */
[----:B------:R0:W5:Y:S01]  /*45d0*/  LDL.LU R17, [R1+0x2c4] ;  /* 0x0002c40001117983 */ /* 0x0001620000300800 */
[----:B------:R-:W-:-:S02]  /*45e0*/  IMAD.MOV.U32 R232, RZ, RZ, R6 ;  /* 0x000000ffffe87224 */ /* 0x000fc400078e0006 */
[----:B------:R-:W-:Y:S01]  /*45f0*/  IMAD.MOV.U32 R233, RZ, RZ, R5 ;  /* 0x000000ffffe97224 */ /* 0x000fe200078e0005 */
[----:B------:R0:W5:Y:S01]  /*4600*/  LDL.LU R16, [R1+0x2c0] ;  /* 0x0002c00001107983 */ /* 0x0001620000300800 */
[----:B------:R-:W-:-:S03]  /*4610*/  IMAD.MOV.U32 R235, RZ, RZ, R3 ;  /* 0x000000ffffeb7224 */ /* 0x000fc600078e0003 */
[----:B------:R0:W5:Y:S03]  /*4620*/  LDL.LU R2, [R1+0x2bc] ;  /* 0x0002bc0001027983 */ /* 0x0001660000300800 */
        /* <DEDUP_REMOVED lines=67> */
[----:B-1----:R0:W5:Y:S04]  /*4a60*/  LDL.LU R155, [R1+0x2b8] ;  /* 0x0002b800019b7983 */ /* 0x0021680000300800 */
[----:B------:R-:W2:Y:S04]  /*4a70*/  LDL.LU.64 R150, [R1+0x2b0] ;  /* 0x0002b00001967983 */ /* 0x000ea80000300a00 */
        /* <DEDUP_REMOVED lines=20> */
[----:B------:R-:W2:Y:S01]  /*4bc0*/  LDL.LU.64 R108, [R1+0x208] ;  /* 0x00020800016c7983 */ /* 0x000ea20000300a00 */
[----:B------:R-:W-:Y:S01]  /*4bd0*/  UIADD3 UR8, UR5, 0x406, URZ ;  /* 0x0000040605087890 */ /* 0x000fe2000fffe03f */
[----:B------:R-:W-:Y:S01]  /*4be0*/  UMOV UR9, 0x40000040 ;  /* 0x4000004000097882 */ /* 0x000fe20000000000 */
[----:B--2---:R-:W-:-:S07]  /*4bf0*/  WARPGROUP.ARRIVE ;  /* 0x00000000000079c5 */ /* 0x004fce0000000000 */
[----:B------:R-:W-:Y:S03]  /*4c00*/  IGMMA.64x256x32.S8.S8 R24, gdesc[UR8], R24, gsb0 ;  /* 0x06600000081879f1 */ /* 0x000fe60008041018 */
[----:B------:R-:W-:Y:S02]  /*4c10*/  WARPGROUP.DEPBAR.LE gsb0, 0x0 ;  /* 0x00008000000079c5 */ /* 0x000fe40000010000 */
[----:B0-----:R-:W-:Y:S05]  /*4c20*/  @!P1 BRA `(.L_x_22) ;  /* 0x0000004000d49947 */ /* 0x001fea0003800000 */
[----:B------:R-:W-:Y:S01]  /*4c30*/  UIADD3 UR6, UR39, 0x1, URZ ;  /* 0x0000000127067890 */ /* 0x000fe2000fffe03f */
[----:B-----5:R-:W-:Y:S01]  /*4c40*/  R2UR UR5, R2 ;  /* 0x00000000020572ca */ /* 0x020fe200000e0000 */
[----:B------:R-:W-:Y:S02]  /*4c50*/  UMOV UR12, UR39 ;  /* 0x00000027000c7c82 */ /* 0x000fe40008000000 */
[----:B------:R-:W-:-:S04]  /*4c60*/  UISETP.NE.AND UP0, UPT, UR6, 0x4, UPT ;  /* 0x000000040600788c */ /* 0x000fc8000bf05270 */
[----:B------:R-:W-:Y:S02]  /*4c70*/  USEL UR7, URZ, 0x1, UP0 ;  /* 0x000000013f077887 */ /* 0x000fe40008000000 */
[----:B------:R-:W-:Y:S02]  /*4c80*/  USEL UR6, UR6, URZ, UP0 ;  /* 0x0000003f06067287 */ /* 0x000fe40008000000 */
[----:B------:R-:W-:-:S12]  /*4c90*/  ULOP3.LUT UR7, UR38, UR7, URZ, 0x3c, !UPT ;  /* 0x0000000726077292 */ /* 0x000fd8000f8e3c3f */
.L_x_29:
[----:B------:R-:W-:Y:S05]  /*4ca0*/  @!P0 BRA `(.L_x_23) ;  /* 0x0000000000048947 */ /* 0x000fea0003800000 */
[----:B------:R-:W-:Y:S01]  /*4cb0*/  BPT.TRAP 0x1 ;  /* 0x000000040000795c */ /* 0x000fe20000300000 */
.L_x_23:
[----:B------:R-:W0:Y:S01]  /*4cc0*/  S2UR UR9, SR_CgaCtaId ;  /* 0x00000000000979c3 */ /* 0x000e220000008800 */
[----:B------:R-:W-:Y:S01]  /*4cd0*/  UMOV UR8, 0x400 ;  /* 0x0000040000087882 */ /* 0x000fe20000000000 */
[----:B------:R-:W-:Y:S01]  /*4ce0*/  IMAD.U32 R2, RZ, RZ, UR6 ;  /* 0x00000006ff027e24 */ /* 0x000fe2000f8e00ff */
[----:B------:R-:W-:-:S04]  /*4cf0*/  MOV R3, UR7 ;  /* 0x0000000700037c02 */ /* 0x000fc80008000f00 */
[----:B------:R-:W-:Y:S01]  /*4d00*/  SHF.L.U32 R3, R3, 0x1f, RZ ;  /* 0x0000001f03037819 */ /* 0x000fe200000006ff */
[----:B0-----:R-:W-:-:S06]  /*4d10*/  ULEA UR8, UR9, UR8, 0x18 ;  /* 0x0000000809087291 */ /* 0x001fcc000f8ec03f */
[----:B------:R-:W-:-:S04]  /*4d20*/  IMAD.U32 R0, RZ, RZ, UR8 ;  /* 0x00000008ff007e24 */ /* 0x000fc8000f8e00ff */
[----:B------:R-:W-:-:S04]  /*4d30*/  IMAD R2, R2, 0x8, R0 ;  /* 0x0000000802027824 */ /* 0x000fc800078e0200 */
[----:B------:R0:W1:Y:S01]  /*4d40*/  SYNCS.PHASECHK.TRANS64.TRYWAIT P1, [R2+URZ], R3 ;  /* 0x00000003020075a7 */ /* 0x000062000802017f */
[----:B------:R-:W-:Y:S05]  /*4d50*/  @!P0 BRA `(.L_x_24) ;  /* 0x0000000000048947 */ /* 0x000fea0003800000 */
[----:B------:R-:W-:Y:S01]  /*4d60*/  BPT.TRAP 0x1 ;  /* 0x000000040000795c */ /* 0x000fe20000300000 */
.L_x_24:
[----:B-1----:R-:W-:Y:S05]  /*4d70*/  @P1 BRA `(.L_x_25) ;  /* 0x0000000000081947 */ /* 0x002fea0003800000 */
[----:B------:R-:W1:Y:S02]  /*4d80*/  SYNCS.PHASECHK.TRANS64.TRYWAIT P1, [R2+URZ], R3 ;  /* 0x00000003020075a7 */ /* 0x000e64000802017f */
[----:B-1----:R-:W-:Y:S05]  /*4d90*/  @!P1 BRA `(.L_x_26) ;  /* 0x0000013800589947 */ /* 0x002fea0003800000 */
.L_x_25:
        /* <DEDUP_REMOVED lines=64> */
[----:B--2---:R-:W2:Y:S04]  /*51a0*/  LDL.LU.64 R24, [R1] ;  /* 0x0000000001187983 */ /* 0x004ea80000300a00 */
        /* <DEDUP_REMOVED lines=63> */
[----:B------:R-:W-:-:S02]  /*55a0*/  ULEA UR13, UR6, UR45, 0xb ;  /* 0x0000002d060d7291 */ /* 0x000fc4000f8e583f */
[----:B------:R-:W-:Y:S01]  /*55b0*/  ULEA UR14, UR6, UR4, 0xb ;  /* 0x00000004060e7291 */ /* 0x000fe2000f8e583f */
[----:B------:R-:W-:Y:S01]  /*55c0*/  STL [R1+0x2cc], R19 ;  /* 0x0002cc1301007387 */ /* 0x000fe20000100800 */
[----:B------:R-:W-:Y:S01]  /*55d0*/  UMOV UR9, 0x40000040 ;  /* 0x4000004000097882 */ /* 0x000fe20000000000 */
[----:B------:R-:W-:Y:S02]  /*55e0*/  UMOV UR11, 0x40000040 ;  /* 0x40000040000b7882 */ /* 0x000fe40000000000 */
[----:B------:R-:W-:Y:S01]  /*55f0*/  UMOV UR8, UR13 ;  /* 0x0000000d00087c82 */ /* 0x000fe20008000000 */
[----:B------:R-:W-:Y:S01]  /*5600*/  STL [R1+0x2c8], R18 ;  /* 0x0002c81201007387 */ /* 0x000fe20000100800 */
[----:B------:R-:W-:-:S03]  /*5610*/  UMOV UR10, UR14 ;  /* 0x0000000e000a7c82 */ /* 0x000fc60008000000 */
[----:B------:R-:W-:Y:S04]  /*5620*/  STL [R1+0x2c4], R17 ;  /* 0x0002c41101007387 */ /* 0x000fe80000100800 */
[----:B------:R-:W-:Y:S04]  /*5630*/  STL [R1+0x2c0], R16 ;  /* 0x0002c01001007387 */ /* 0x000fe80000100800 */
[----:B------:R3:W-:Y:S01]  /*5640*/  STL [R1+0x2bc], R0 ;  /* 0x0002bc0001007387 */ /* 0x0007e20000100800 */
[----:B--2---:R-:W-:-:S06]  /*5650*/  WARPGROUP.ARRIVE ;  /* 0x00000000000079c5 */ /* 0x004fcc0000000000 */
[----:B------:R-:W-:Y:S03]  /*5660*/  IGMMA.64x256x32.S8.S8 R24, gdesc[UR8], R24, gsb0 ;  /* 0x06600000081879f1 */ /* 0x000fe60008041018 */
[----:B------:R-:W-:Y:S02]  /*5670*/  WARPGROUP.DEPBAR.LE gsb0, 0x0 ;  /* 0x00008000000079c5 */ /* 0x000fe40000010000 */
[----:B------:R-:W-:Y:S01]  /*5680*/  STL.64 [R1], R24 ;  /* 0x0000001801007387 */ /* 0x000fe20000100a00 */
[----:B01----:R-:W-:Y:S01]  /*5690*/  IMAD.MOV.U32 R2, RZ, RZ, R150 ;  /* 0x000000ffff027224 */ /* 0x003fe200078e0096 */
[----:B---3--:R-:W-:Y:S01]  /*56a0*/  MOV R0, R151 ;  /* 0x0000009700007202 */ /* 0x008fe20000000f00 */
        /* <DEDUP_REMOVED lines=41> */
[----:B------:R-:W2:Y:S01]  /*5940*/  LDL.LU.64 R150, [R1+0x780] ;  /* 0x0007800001967983 */ /* 0x000ea20000300a00 */
        /* <DEDUP_REMOVED lines=96> */
[----:B------:R-:W-:-:S03]  /*5f50*/  IMAD.MOV.U32 R234, RZ, RZ, R47 ;  /* 0x000000ffffea7224 */ /* 0x000fc600078e002f */
        /* <DEDUP_REMOVED lines=28> */
[----:B0-----:R-:W2:Y:S04]  /*6120*/  LDL.LU.64 R44, [R1+0x5d8] ;  /* 0x0005d800012c7983 */ /* 0x001ea80000300a00 */
        /* <DEDUP_REMOVED lines=11> */
[----:B------:R-:W-:-:S02]  /*61e0*/  UMOV UR9, 0x40000040 ;  /* 0x4000004000097882 */ /* 0x000fc40000000000 */
[----:B------:R-:W-:Y:S01]  /*61f0*/  STL [R1+0x580], R155 ;  /* 0x0005809b01007387 */ /* 0x000fe20000100800 */
[----:B--2---:R-:W-:-:S06]  /*6200*/  WARPGROUP.ARRIVE ;  /* 0x00000000000079c5 */ /* 0x004fcc0000000000 */
        /* <DEDUP_REMOVED lines=74> */
[----:B------:R-:W-:-:S02]  /*66b0*/  IMAD.MOV.U32 R151, RZ, RZ, R214 ;  /* 0x000000ffff977224 */ /* 0x000fc400078e00d6 */
[----:B------:R-:W-:Y:S01]  /*66c0*/  IMAD.MOV.U32 R155, RZ, RZ, R213 ;  /* 0x000000ffff9b7224 */ /* 0x000fe200078e00d5 */
[----:B------:R-:W-:Y:S01]  /*66d0*/  MOV R213, R23 ;  /* 0x0000001700d57202 */ /* 0x000fe20000000f00 */
        /* <DEDUP_REMOVED lines=14> */
[----:B------:R-:W-:Y:S01]  /*67c0*/  IMAD.MOV.U32 R235, RZ, RZ, R0 ;  /* 0x000000ffffeb7224 */ /* 0x000fe200078e0000 */
[----:B------:R-:W-:Y:S02]  /*67d0*/  UIADD3 UR8, UR13, 0x2, URZ ;  /* 0x000000020d087890 */ /* 0x000fe4000fffe03f */
[----:B------:R-:W-:Y:S01]  /*67e0*/  UIADD3 UR10, UR14, 0x2, URZ ;  /* 0x000000020e0a7890 */ /* 0x000fe2000fffe03f */
[----:B------:R-:W-:Y:S01]  /*67f0*/  UMOV UR9, 0x40000040 ;  /* 0x4000004000097882 */ /* 0x000fe20000000000 */
[----:B------:R-:W-:Y:S01]  /*6800*/  UMOV UR11, 0x40000040 ;  /* 0x40000040000b7882 */ /* 0x000fe20000000000 */
        /* <DEDUP_REMOVED lines=236> */
[----:B------:R-:W-:Y:S01]  /*76d0*/  STL.64 [R1+0x30], R36 ;  /* 0x0000302401007387 */ /* 0x000fe20000100a00 */
[----:B------:R-:W-:-:S03]  /*76e0*/  IMAD.MOV.U32 R3, RZ, RZ, R150 ;  /* 0x000000ffff037224 */ /* 0x000fc600078e0096 */
[----:B------:R-:W-:Y:S01]  /*76f0*/  STL.64 [R1+0x38], R38 ;  /* 0x0000382601007387 */ /* 0x000fe20000100a00 */
[----:B------:R-:W-:-:S03]  /*7700*/  IMAD.MOV.U32 R2, RZ, RZ, R151 ;  /* 0x000000ffff027224 */ /* 0x000fc600078e0097 */
[----:B------:R-:W-:Y:S01]  /*7710*/  STL.64 [R1+0x40], R40 ;  /* 0x0000402801007387 */ /* 0x000fe20000100a00 */
[----:B------:R-:W-:Y:S01]  /*7720*/  IMAD.MOV.U32 R5, RZ, RZ, R148 ;  /* 0x000000ffff057224 */ /* 0x000fe200078e0094 */
[----:B------:R-:W-:Y:S02]  /*7730*/  MOV R4, R149 ;  /* 0x0000009500047202 */ /* 0x000fe40000000f00 */
[----:B------:R-:W-:Y:S01]  /*7740*/  STL.64 [R1+0x48], R42 ;  /* 0x0000482a01007387 */ /* 0x000fe20000100a00 */
[----:B------:R-:W-:Y:S01]  /*7750*/  MOV R7, R146 ;  /* 0x0000009200077202 */ /* 0x000fe20000000f00 */
[----:B------:R-:W-:Y:S02]  /*7760*/  IMAD.MOV.U32 R6, RZ, RZ, R147 ;  /* 0x000000ffff067224 */ /* 0x000fe400078e0093 */
[----:B------:R0:W-:Y:S01]  /*7770*/  STL.64 [R1+0x50], R44 ;  /* 0x0000502c01007387 */ /* 0x0001e20000100a00 */
[----:B------:R-:W-:-:S03]  /*7780*/  IMAD.MOV.U32 R9, RZ, RZ, R144 ;  /* 0x000000ffff097224 */ /* 0x000fc600078e0090 */
[----:B------:R-:W3:Y:S01]  /*7790*/  LDL.LU.64 R150, [R1+0x4c8] ;  /* 0x0004c80001967983 */ /* 0x000ee20000300a00 */
[----:B------:R-:W-:Y:S01]  /*77a0*/  IMAD.MOV.U32 R8, RZ, RZ, R145 ;  /* 0x000000ffff087224 */ /* 0x000fe200078e0091 */
[----:B------:R-:W-:Y:S02]  /*77b0*/  MOV R10, R143 ;  /* 0x0000008f000a7202 */ /* 0x000fe40000000f00 */
[----:B------:R-:W3:Y:S01]  /*77c0*/  LDL.LU.64 R148, [R1+0x4c0] ;  /* 0x0004c00001947983 */ /* 0x000ee20000300a00 */
[----:B------:R-:W-:Y:S01]  /*77d0*/  IMAD.MOV.U32 R11, RZ, RZ, R142 ;  /* 0x000000ffff0b7224 */ /* 0x000fe200078e008e */
[----:B------:R-:W-:Y:S02]  /*77e0*/  MOV R13, R140 ;  /* 0x0000008c000d7202 */ /* 0x000fe40000000f00 */
[----:B------:R-:W3:Y:S01]  /*77f0*/  LDL.LU.64 R146, [R1+0x4b8] ;  /* 0x0004b80001927983 */ /* 0x000ee20000300a00 */
[----:B------:R-:W-:-:S03]  /*7800*/  IMAD.MOV.U32 R12, RZ, RZ, R141 ;  /* 0x000000ffff0c7224 */ /* 0x000fc600078e008d */
[----:B------:R-:W3:Y:S01]  /*7810*/  LDL.LU.64 R144, [R1+0x4b0] ;  /* 0x0004b00001907983 */ /* 0x000ee20000300a00 */
[----:B------:R-:W-:Y:S01]  /*7820*/  IMAD.MOV.U32 R15, RZ, RZ, R138 ;  /* 0x000000ffff0f7224 */ /* 0x000fe200078e008a */
[----:B------:R-:W-:Y:S01]  /*7830*/  MOV R20, R137 ;  /* 0x0000008900147202 */ /* 0x000fe20000000f00 */
[----:B------:R-:W-:Y:S01]  /*7840*/  IMAD.MOV.U32 R14, RZ, RZ, R139 ;  /* 0x000000ffff0e7224 */ /* 0x000fe200078e008b */
        /* <DEDUP_REMOVED lines=250> */
[----:B------:R0:W5:Y:S05]  /*87f0*/  LDL.LU R0, [R1+0x2bc] ;  /* 0x0002bc0001007983 */ /* 0x00016a0000300800 */
        /* <DEDUP_REMOVED lines=96> */
[----:B------:R-:W-:Y:S01]  /*8e00*/  BPT.TRAP 0x1 ;  /* 0x000000040000795c */ /* 0x000fe20000300000 */
.L_x_27:
[----:B-----5:R-:W-:Y:S01]  /*8e10*/  ISETP.NE.AND P1, PT, R19, RZ, PT ;  /* 0x000000ff1300720c */ /* 0x020fe20003f25270 */
[----:B------:R-:W-:Y:S01]  /*8e20*/  IMAD.U32 R2, RZ, RZ, UR12 ;  /* 0x0000000cff027e24 */ /* 0x000fe2000f8e00ff */
[----:B------:R-:W-:-:S11]  /*8e30*/  UISETP.GT.U32.AND UP0, UPT, UR40, 0x1, UPT ;  /* 0x000000012800788c */ /* 0x000fd6000bf04070 */
[----:B------:R-:W-:-:S05]  /*8e40*/  @P1 LEA R2, R2, R0, 0x3 ;  /* 0x0000000002021211 */ /* 0x000fca00078e18ff */
[----:B------:R-:W-:-:S05]  /*8e50*/  @P1 VIADD R2, R2, 0x20 ;  /* 0x0000002002021836 */ /* 0x000fca0000000000 */
[----:B------:R-:W-:-:S04]  /*8e60*/  @P1 PRMT R2, R155, 0x654, R2 ;  /* 0x000006549b021816 */ /* 0x000fc80000000002 */
[----:B------:R0:W-:Y:S01]  /*8e70*/  @P1 SYNCS.ARRIVE.TRANS64.RED.A1T0 RZ, [R2+URZ], RZ ;  /* 0x000000ff02ff19a7 */ /* 0x0001e2000810043f */
[----:B------:R-:W-:-:S13]  /*8e80*/  PLOP3.LUT P1, PT, PT, PT, UP0, 0x80, 0x0 ;  /* 0x000000000000781c */ /* 0x000fda0003f2f008 */
[----:B0-----:R-:W-:Y:S05]  /*8e90*/  @P1 BRA `(.L_x_28) ;  /* 0x0000000000041947 */ /* 0x001fea0003800000 */
[----:B------:R-:W-:Y:S01]  /*8ea0*/  BPT.TRAP 0x1 ;  /* 0x000000040000795c */ /* 0x000fe20000300000 */
.L_x_28:
[----:B------:R-:W-:Y:S02]  /*8eb0*/  UISETP.GT.AND UP2, UPT, UR5, 0x1, UPT ;  /* 0x000000010500788c */ /* 0x000fe4000bf44270 */
[----:B------:R-:W-:Y:S02]  /*8ec0*/  UIADD3 UR6, UR6, 0x1, URZ ;  /* 0x0000000106067890 */ /* 0x000fe4000fffe03f */
[----:B------:R-:W-:Y:S02]  /*8ed0*/  UIADD3 UR12, UR12, 0x1, URZ ;  /* 0x000000010c0c7890 */ /* 0x000fe4000fffe03f */
[----:B------:R-:W-:Y:S01]  /*8ee0*/  PLOP3.LUT P1, PT, PT, PT, UP2, 0x80, 0x0 ;  /* 0x000000000000781c */ /* 0x000fe20003f2f028 */
[----:B------:R-:W-:Y:S02]  /*8ef0*/  UISETP.NE.AND UP0, UPT, UR6, 0x4, UPT ;  /* 0x000000040600788c */ /* 0x000fe4000bf05270 */
[----:B------:R-:W-:Y:S02]  /*8f00*/  UIADD3 UR8, UR5, -0x1, URZ ;  /* 0xffffffff05087890 */ /* 0x000fe4000fffe03f */
[----:B------:R-:W-:-:S02]  /*8f10*/  USEL UR5, URZ, 0x1, UP0 ;  /* 0x000000013f057887 */ /* 0x000fc40008000000 */
[----:B------:R-:W-:Y:S02]  /*8f20*/  UISETP.NE.AND UP1, UPT, UR12, 0x4, UPT ;  /* 0x000000040c00788c */ /* 0x000fe4000bf25270 */
[----:B------:R-:W-:Y:S02]  /*8f30*/  ULOP3.LUT UR7, UR7, UR5, URZ, 0x3c, !UPT ;  /* 0x0000000507077292 */ /* 0x000fe4000f8e3c3f */
[----:B------:R-:W-:Y:S02]  /*8f40*/  USEL UR6, UR6, URZ, UP0 ;  /* 0x0000003f06067287 */ /* 0x000fe40008000000 */
[----:B------:R-:W-:Y:S01]  /*8f50*/  USEL UR12, UR12, URZ, UP1 ;  /* 0x0000003f0c0c7287 */ /* 0x000fe20008800000 */
[----:B------:R-:W-:Y:S01]  /*8f60*/  UMOV UR5, UR8 ;  /* 0x0000000800057c82 */ /* 0x000fe20008000000 */
[----:B------:R-:W-:Y:S10]  /*8f70*/  @P1 BRA `(.L_x_29) ;  /* 0xffffffbc00481947 */ /* 0x000ff4000383ffff */
.L_x_22:
[----:B-----5:R-:W0:Y:S02]  /*8f80*/  LDC R2, c[0x0][0x28c] ;  /* 0x0000a300ff027b82 */ /* 0x020e240000000800 */
[----:B0-----:R-:W-:-:S13]  /*8f90*/  ISETP.GE.AND P1, PT, R2, 0x1, PT ;  /* 0x000000010200780c */ /* 0x001fda0003f26270 */
[----:B------:R-:W-:Y:S05]  /*8fa0*/  @!P1 BRA `(.L_x_30) ;  /* 0x0000000000449947 */ /* 0x000fea0003800000 */
[----:B------:R-:W-:Y:S05]  /*8fb0*/  @!P0 BRA `(.L_x_31) ;  /* 0x0000000000048947 */ /* 0x000fea0003800000 */
[----:B------:R-:W-:Y:S01]  /*8fc0*/  BPT.TRAP 0x1 ;  /* 0x000000040000795c */ /* 0x000fe20000300000 */
.L_x_31:
[----:B------:R-:W-:Y:S01]  /*8fd0*/  ISETP.NE.AND P0, PT, R19, RZ, PT ;  /* 0x000000ff1300720c */ /* 0x000fe20003f05270 */
[----:B------:R-:W-:-:S12]  /*8fe0*/  UISETP.LT.AND UP1, UPT, UR44, 0x1, UPT ;  /* 0x000000012c00788c */ /* 0x000fd8000bf21270 */
[----:B------:R-:W-:-:S05]  /*8ff0*/  VOTEU.ANY UP0, P0 ;  /* 0x00000000003f7886 */ /* 0x000fca0000000100 */
[----:B------:R-:W-:-:S04]  /*9000*/  @UP0 USEL UR4, UR44, 0x1, UP1 ;  /* 0x000000012c040887 */ /* 0x000fc80008800000 */
[----:B------:R-:W-:Y:S02]  /*9010*/  @UP0 UIADD3 UR4, UR39, UR44, -UR4 ;  /* 0x0000002c27040290 */ /* 0x000fe4000fffe804 */
[----:B------:R-:W-:-:S04]  /*9020*/  UISETP.GT.U32.AND UP0, UPT, UR40, 0x1, UPT ;  /* 0x000000012800788c */ /* 0x000fc8000bf04070 */
[----:B------:R-:W-:-:S05]  /*9030*/  IMAD.U32 R2, RZ, RZ, UR4 ;  /* 0x00000004ff027e24 */ /* 0x000fca000f8e00ff */
[----:B------:R-:W-:-:S04]  /*9040*/  @P0 SHF.L.U32 R2, R2, 0x3, RZ ;  /* 0x0000000302020819 */ /* 0x000fc800000006ff */
[----:B------:R-:W-:-:S04]  /*9050*/  @P0 LOP3.LUT R2, R2, 0x18, RZ, 0xc0, !PT ;  /* 0x0000001802020812 */ /* 0x000fc800078ec0ff */
[----:B------:R-:W-:-:S04]  /*9060*/  @P0 IADD3 R0, R0, 0x20, R2 ;  /* 0x0000002000000810 */ /* 0x000fc80007ffe002 */
[----:B------:R-:W-:-:S04]  /*9070*/  @P0 PRMT R0, R155, 0x654, R0 ;  /* 0x000006549b000816 */ /* 0x000fc80000000000 */
[----:B------:R0:W-:Y:S01]  /*9080*/  @P0 SYNCS.ARRIVE.TRANS64.RED.A1T0 RZ, [R0+URZ], RZ ;  /* 0x000000ff00ff09a7 */ /* 0x0001e2000810043f */
[----:B------:R-:W-:-:S13]  /*9090*/  PLOP3.LUT P0, PT, PT, PT, UP0, 0x80, 0x0 ;  /* 0x000000000000781c */ /* 0x000fda0003f0f008 */
[----:B0-----:R-:W-:Y:S05]  /*90a0*/  @P0 BRA `(.L_x_30) ;  /* 0x0000000000040947 */ /* 0x001fea0003800000 */
[----:B------:R-:W-:Y:S01]  /*90b0*/  BPT.TRAP 0x1 ;  /* 0x000000040000795c */ /* 0x000fe20000300000 */
.L_x_30:
[----:B------:R-:W0:Y:S01]  /*90c0*/  S2R R6, SR_TID.X ;  /* 0x0000000000067919 */ /* 0x000e220000002100 */
[----:B------:R-:W-:Y:S01]  /*90d0*/  MOV R13, 0x6540 ;  /* 0x00006540000d7802 */ /* 0x000fe20000000f00 */
[----:B------:R-:W-:Y:S02]  /*90e0*/  UIMAD.WIDE UR8, UR41, 0x100, URZ ;  /* 0x00000100290878a5 */ /* 0x000fe4000f8e023f */
[----:B------:R-:W-:Y:S01]  /*90f0*/  USHF.R.S32.HI UR10, URZ, 0x1f, UR43 ;  /* 0x0000001f3f0a7899 */ /* 0x000fe2000801142b */
[----:B------:R-:W-:Y:S01]  /*9100*/  ULDC.64 UR6, c[0x0][0x5d0] ;  /* 0x0001740000067ab9 */ /* 0x000fe20000000a00 */
[----:B------:R-:W-:Y:S02]  /*9110*/  UIADD3 UR39, UR44, UR39, URZ ;  /* 0x000000272c277290 */ /* 0x000fe4000fffe03f */
[----:B------:R-:W-:Y:S02]  /*9120*/  UIMAD UR4, UR10, UR6, URZ ;  /* 0x000000060a0472a4 */ /* 0x000fe4000f8e023f */
[----:B------:R-:W-:-:S02]  /*9130*/  USHF.L.U32 UR41, UR41, 0x8, URZ ;  /* 0x0000000829297899 */ /* 0x000fc4000800063f */
[----:B------:R-:W-:Y:S01]  /*9140*/  UIMAD UR4, UR43, UR7, UR4 ;  /* 0x000000072b0472a4 */ /* 0x000fe2000f8e0204 */
[----:B------:R-:W-:Y:S01]  /*9150*/  ULDC UR5, c[0x0][0x284] ;  /* 0x0000a10000057ab9 */ /* 0x000fe20000000800 */
[----:B------:R-:W-:Y:S01]  /*9160*/  UISETP.GT.U32.AND UP0, UPT, UR39, 0x3, UPT ;  /* 0x000000032700788c */ /* 0x000fe2000bf04070 */
[----:B------:R-:W-:-:S03]  /*9170*/  MOV R154, UR5 ;  /* 0x00000005009a7c02 */ /* 0x000fc60008000f00 */
[----:B------:R-:W-:Y:S01]  /*9180*/  UISETP.LT.U32.AND UP0, UPT, UR44, 0x4, UP0 ;  /* 0x000000042c00788c */ /* 0x000fe20008701070 */
[--C-:B0-----:R-:W-:Y:S01]  /*9190*/  SHF.R.U32.HI R2, RZ, 0x7, R6.reuse ;  /* 0x00000007ff027819 */ /* 0x101fe20000011606 */
[----:B------:R-:W-:Y:S01]  /*91a0*/  IMAD.SHL.U32 R12, R6, 0x2, RZ ;  /* 0x00000002060c7824 */ /* 0x000fe200078e00ff */
[----:B------:R-:W-:Y:S02]  /*91b0*/  SHF.R.U32.HI R3, RZ, 0x2, R6 ;  /* 0x00000002ff037819 */ /* 0x000fe40000011606 */
[----:B------:R-:W-:Y:S02]  /*91c0*/  LOP3.LUT R2, R2, 0x1, RZ, 0xc0, !PT ;  /* 0x0000000102027812 */ /* 0x000fe400078ec0ff */
[----:B------:R-:W-:Y:S02]  /*91d0*/  LOP3.LUT R4, R6, 0x60, RZ, 0xc0, !PT ;  /* 0x0000006006047812 */ /* 0x000fe400078ec0ff */
[----:B------:R-:W-:Y:S01]  /*91e0*/  LOP3.LUT R3, R3, 0x7, RZ, 0xc0, !PT ;  /* 0x0000000703037812 */ /* 0x000fe200078ec0ff */
[----:B------:R-:W-:Y:S01]  /*91f0*/  IMAD.SHL.U32 R160, R2, 0x40, RZ ;  /* 0x0000004002a07824 */ /* 0x000fe200078e00ff */
[----:B------:R-:W-:-:S02]  /*9200*/  LOP3.LUT R12, R12, 0x6, RZ, 0xc0, !PT ;  /* 0x000000060c0c7812 */ /* 0x000fc400078ec0ff */
[----:B------:R-:W-:Y:S02]  /*9210*/  SHF.R.U32.HI R4, RZ, 0x1, R4 ;  /* 0x00000001ff047819 */ /* 0x000fe40000011604 */
[--C-:B------:R-:W-:Y:S02]  /*9220*/  LOP3.LUT R160, R160, 0x40, R3.reuse, 0xe2, !PT ;  /* 0x00000040a0a07812 */ /* 0x100fe400078ee203 */
[----:B------:R-:W-:Y:S01]  /*9230*/  PRMT R12, R12, R13, UR42 ;  /* 0x0000002a0c0c7e16 */ /* 0x000fe2000800000d */
[----:B------:R-:W-:Y:S01]  /*9240*/  USHF.L.U32 UR42, UR42, 0x8, URZ ;  /* 0x000000082a2a7899 */ /* 0x000fe2000800063f */
[----:B------:R-:W-:Y:S01]  /*9250*/  IADD3 R0, RZ, -R4, -R3 ;  /* 0x80000004ff007210 */ /* 0x000fe20007ffe803 */
[----:B------:R-:W-:Y:S01]  /*9260*/  IMAD.MOV.U32 R3, RZ, RZ, -0x2 ;  /* 0xfffffffeff037424 */ /* 0x000fe200078e00ff */
[----:B------:R-:W-:Y:S01]  /*9270*/  LOP3.LUT R160, R160, UR8, R4, 0xfe, !PT ;  /* 0x00000008a0a07c12 */ /* 0x000fe2000f8efe04 */
[----:B------:R-:W-:Y:S01]  /*9280*/  IMAD.U32 R4, RZ, RZ, UR6 ;  /* 0x00000006ff047e24 */ /* 0x000fe2000f8e00ff */
[----:B------:R-:W-:Y:S01]  /*9290*/  SHF.R.S32.HI R13, RZ, 0x1f, R12 ;  /* 0x0000001fff0d7819 */ /* 0x000fe2000001140c */
[----:B------:R-:W-:Y:S01]  /*92a0*/  ULDC UR6, c[0x0][0x288] ;  /* 0x0000a20000067ab9 */ /* 0x000fe20000000800 */
[----:B------:R-:W-:Y:S01]  /*92b0*/  IMAD R0, R2, -0x40, R0 ;  /* 0xffffffc002007824 */ /* 0x000fe200078e0200 */
[----:B------:R-:W-:Y:S01]  /*92c0*/  UISETP.GE.AND UP1, UPT, UR42, UR6, UPT ;  /* 0x000000062a00728c */ /* 0x000fe2000bf26270 */
[----:B------:R-:W-:-:S03]  /*92d0*/  IMAD.WIDE.U32 R4, R4, UR43, R12 ;  /* 0x0000002b04047c25 */ /* 0x000fc6000f8e000c */
[----:B------:R-:W-:Y:S02]  /*92e0*/  UISETP.GE.OR UP1, UPT, UR41, UR5, UP1 ;  /* 0x000000052900728c */ /* 0x000fe40008f26670 */
[----:B------:R-:W-:Y:S01]  /*92f0*/  IADD3 R154, R154, -UR41, R0 ;  /* 0x800000299a9a7c10 */ /* 0x000fe2000fffe000 */
[----:B------:R-:W-:Y:S01]  /*9300*/  VIADD R5, R5, UR4 ;  /* 0x0000000405057c36 */ /* 0x000fe20008000000 */
[----:B------:R-:W-:Y:S01]  /*9310*/  USHF.R.U32.HI UR4, URZ, 0x2, UR39 ;  /* 0x000000023f047899 */ /* 0x000fe20008011627 */
[----:B------:R-:W-:Y:S01]  /*9320*/  LOP3.LUT R0, R6, 0x3, RZ, 0xc0, !PT ;  /* 0x0000000306007812 */ /* 0x000fe200078ec0ff */
[----:B------:R-:W-:Y:S01]  /*9330*/  USEL UR5, URZ, 0x1, !UP0 ;  /* 0x000000013f057887 */ /* 0x000fe2000c000000 */
[----:B------:R-:W-:Y:S01]  /*9340*/  PLOP3.LUT P0, PT, PT, PT, UP1, 0x80, 0x0 ;  /* 0x000000000000781c */ /* 0x000fe20003f0f018 */
[----:B------:R-:W-:Y:S02]  /*9350*/  ULOP3.LUT UR4, UR4, 0x1, URZ, 0xc0, !UPT ;  /* 0x0000000104047892 */ /* 0x000fe4000f8ec03f */
[----:B------:R-:W-:Y:S01]  /*9360*/  IMAD R0, R0, R3, UR6 ;  /* 0x0000000600007e24 */ /* 0x000fe2000f8e0203 */
[----:B------:R-:W-:-:S02]  /*9370*/  ULOP3.LUT UR39, UR39, 0x3, URZ, 0xc0, !UPT ;  /* 0x0000000327277892 */ /* 0x000fc4000f8ec03f */
[----:B------:R-:W-:Y:S01]  /*9380*/  UISETP.NE.U32.AND UP2, UPT, UR4, 0x1, UPT ;  /* 0x000000010400788c */ /* 0x000fe2000bf45070 */
[----:B------:R-:W-:Y:S01]  /*9390*/  VIADD R0, R0, -UR42 ;  /* 0x8000002a00007c36 */ /* 0x000fe20008000000 */
[----:B------:R-:W-:Y:S02]  /*93a0*/  UMOV UR41, 0xffffffff ;  /* 0xffffffff00297882 */ /* 0x000fe40000000000 */
[----:B------:R-:W-:-:S04]  /*93b0*/  UISETP.GT.U32.AND UP2, UPT, UR44, 0x3, !UP2 ;  /* 0x000000032c00788c */ /* 0x000fc8000d744070 */
[----:B------:R-:W-:-:S04]  /*93c0*/  USEL UR4, URZ, 0x1, !UP2 ;  /* 0x000000013f047887 */ /* 0x000fc8000d000000 */
[----:B------:R-:W-:Y:S01]  /*93d0*/  ULOP3.LUT UR38, UR4, UR38, UR5, 0x96, !UPT ;  /* 0x0000002604267292 */ /* 0x000fe2000f8e9605 */
[----:B------:R-:W-:Y:S11]  /*93e0*/  @P0 BRA `(.L_x_32) ;  /* 0x000000d000f80947 */ /* 0x000ff60003800000 */
[----:B------:R-:W0:Y:S01]  /*93f0*/  LDC.64 R2, c[0x0][0x5c8] ;  /* 0x00017200ff027b82 */ /* 0x000e220000000a00 */
[----:B------:R-:W-:Y:S01]  /*9400*/  ULDC.64 UR4, c[0x0][0x5c0] ;  /* 0x0001700000047ab9 */ /* 0x000fe20000000a00 */
[----:B------:R-:W-:Y:S01]  /*9410*/  BSSY B0, `(.L_x_32) ;  /* 0x0000d3b000007945 */ /* 0x000fe20003800000 */
[C---:B0-----:R-:W-:Y:S01]  /*9420*/  IMAD R6, R2.reuse, UR9, RZ ;  /* 0x0000000902067c24 */ /* 0x041fe2000f8e02ff */
[----:B------:R-:W-:Y:S01]  /*9430*/  SHF.L.U64.HI R9, R2, 0x3, R3 ;  /* 0x0000000302097819 */ /* 0x000fe20000010203 */
[----:B------:R-:W-:-:S04]  /*9440*/  IMAD.WIDE.U32 R4, R160, R2, R4 ;  /* 0x00000002a0047225 */ /* 0x000fc800078e0004 */
[----:B------:R-:W-:Y:S01]  /*9450*/  IMAD R6, R160, R3, R6 ;  /* 0x00000003a0067224 */ /* 0x000fe200078e0206 */
[----:B------:R-:W-:Y:S01]  /*9460*/  IADD3 R4, P0, R4, UR4, RZ ;  /* 0x0000000404047c10 */ /* 0x000fe2000ff1e0ff */
[----:B------:R-:W-:-:S03]  /*9470*/  IMAD.SHL.U32 R8, R2, 0x8, RZ ;  /* 0x0000000802087824 */ /* 0x000fc600078e00ff */
[----:B------:R-:W-:Y:S02]  /*9480*/  IADD3 R6, R5, R6, RZ ;  /* 0x0000000605067210 */ /* 0x000fe40007ffe0ff */
[-C--:B------:R-:W-:Y:S02]  /*9490*/  IADD3 R10, P1, R8, R4.reuse, RZ ;  /* 0x00000004080a7210 */ /* 0x080fe40007f3e0ff */
[----:B------:R-:W-:Y:S02]  /*94a0*/  IADD3.X R5, R6, UR5, RZ, P0, !PT ;  /* 0x0000000506057c10 */ /* 0x000fe400087fe4ff */
[----:B------:R-:W-:-:S03]  /*94b0*/  LEA R6, P0, R2, R4, 0x7 ;  /* 0x0000000402067211 */ /* 0x000fc600078038ff */
[----:B------:R-:W-:Y:S01]  /*94c0*/  IMAD.X R11, R9, 0x1, R5, P1 ;  /* 0x00000001090b7824 */ /* 0x000fe200008e0605 */
[----:B------:R-:W-:Y:S02]  /*94d0*/  LEA.HI.X R7, R2, R5, R3, 0x7, P0 ;  /* 0x0000000502077211 */ /* 0x000fe400000f3c03 */
[----:B------:R-:W-:Y:S02]  /*94e0*/  ISETP.NE.AND P0, PT, R18, RZ, PT ;  /* 0x000000ff1200720c */ /* 0x000fe40003f05270 */
[----:B------:R-:W-:-:S04]  /*94f0*/  IADD3 R8, P2, R8, R6, RZ ;  /* 0x0000000608087210 */ /* 0x000fc80007f5e0ff */
[----:B------:R-:W-:-:S07]  /*9500*/  IADD3.X R9, R9, R7, RZ, P2, !PT ;  /* 0x0000000709097210 */ /* 0x000fce00017fe4ff */
[----:B------:R-:W-:Y:S05]  /*9510*/  @!P0 BRA `(.L_x_33) ;  /* 0x0000009800988947 */ /* 0x000fea0003800000 */
[----:B------:R-:W0:Y:S01]  /*9520*/  LDC.64 R20, c[0x0][0x5b0] ;  /* 0x00016c00ff147b82 */ /* 0x000e220000000a00 */
[----:B------:R-:W-:Y:S01]  /*9530*/  ULDC.64 UR6, c[0x0][0x5b8] ;  /* 0x00016e0000067ab9 */ /* 0x000fe20000000a00 */
[----:B------:R-:W-:Y:S01]  /*9540*/  ISETP.GE.AND P1, PT, R154, 0x1, PT ;  /* 0x000000019a00780c */ /* 0x000fe20003f26270 */
[----:B------:R-:W-:Y:S02]  /*9550*/  UIMAD UR4, UR10, UR6, URZ ;  /* 0x000000060a0472a4 */ /* 0x000fe4000f8e023f */
[----:B------:R-:W-:Y:S01]  /*9560*/  IMAD.U32 R156, RZ, RZ, UR6 ;  /* 0x00000006ff9c7e24 */ /* 0x000fe2000f8e00ff */
[----:B------:R-:W-:Y:S01]  /*9570*/  BSSY B1, `(.L_x_34) ;  /* 0x000000e000017945 */ /* 0x000fe20003800000 */
[----:B------:R-:W-:Y:S01]  /*9580*/  ISETP.LT.OR P2, PT, R0, 0x1, !P1 ;  /* 0x000000010000780c */ /* 0x000fe20004f41670 */
[----:B------:R-:W-:Y:S01]  /*9590*/  UIMAD UR4, UR43, UR7, UR4 ;  /* 0x000000072b0472a4 */ /* 0x000fe2000f8e0204 */
[----:B------:R-:W1:Y:S01]  /*95a0*/  LDC.64 R22, c[0x0][0x5a8] ;  /* 0x00016a00ff167b82 */ /* 0x000e620000000a00 */
[----:B------:R-:W-:-:S04]  /*95b0*/  IMAD.WIDE.U32 R156, R156, UR43, R12 ;  /* 0x0000002b9c9c7c25 */ /* 0x000fc8000f8e000c */
[----:B------:R-:W-:Y:S01]  /*95c0*/  VIADD R153, R157, UR4 ;  /* 0x000000049d997c36 */ /* 0x000fe20008000000 */
[----:B------:R-:W-:Y:S01]  /*95d0*/  MOV R152, R156 ;  /* 0x0000009c00987202 */ /* 0x000fe20000000f00 */
[----:B0-----:R-:W-:-:S04]  /*95e0*/  IMAD R161, R20, UR9, RZ ;  /* 0x0000000914a17c24 */ /* 0x001fc8000f8e02ff */
[----:B------:R-:W-:-:S04]  /*95f0*/  IMAD.WIDE.U32 R2, R160, R20, R152 ;  /* 0x00000014a0027225 */ /* 0x000fc800078e0098 */
[----:B------:R-:W-:Y:S01]  /*9600*/  IMAD R161, R160, R21, R161 ;  /* 0x00000015a0a17224 */ /* 0x000fe200078e02a1 */
[----:B-1----:R-:W-:-:S04]  /*9610*/  IADD3 R14, P0, R2, R22, RZ ;  /* 0x00000016020e7210 */ /* 0x002fc80007f1e0ff */
[----:B------:R-:W-:Y:S01]  /*9620*/  IADD3.X R15, R23, R3, R161, P0, !PT ;  /* 0x00000003170f7210 */ /* 0x000fe200007fe4a1 */
[----:B------:R-:W-:Y:S08]  /*9630*/  @P2 BRA `(.L_x_35) ;  /* 0x0000000000042947 */ /* 0x000ff00003800000 */
[----:B------:R0:W5:Y:S02]  /*9640*/  LDG.E.U8 R16, desc[UR36][R14.64] ;  /* 0x000000240e107981 */ /* 0x000164000c1e1100 */
.L_x_35:
[----:B------:R-:W-:Y:S05]  /*9650*/  BSYNC B1 ;  /* 0x0000000000017941 */ /* 0x000fea0003800000 */
.L_x_34:
[----:B------:R-:W2:Y:S01]  /*9660*/  LDL.LU R3, [R1] ;  /* 0x0000000001037983 */ /* 0x000ea20000300800 */
[----:B-----5:R-:W-:Y:S01]  /*9670*/  LOP3.LUT R2, R16, 0xffff, RZ, 0xc0, !PT ;  /* 0x0000ffff10027812 */ /* 0x020fe200078ec0ff */
[----:B------:R-:W-:Y:S01]  /*9680*/  BSSY B1, `(.L_x_36) ;  /* 0x000000a000017945 */ /* 0x000fe20003800000 */
[----:B------:R-:W-:Y:S02]  /*9690*/  ISETP.LT.OR P0, PT, R0, 0x2, !P1 ;  /* 0x000000020000780c */ /* 0x000fe40004f01670 */
[----:B------:R-:W-:-:S05]  /*96a0*/  PRMT R2, R2, 0x8880, RZ ;  /* 0x0000888002027816 */ /* 0x000fca00000000ff */
[----:B------:R-:W-:-:S04]  /*96b0*/  IMAD R2, R2, R18, RZ ;  /* 0x0000001202027224 */ /* 0x000fc800078e02ff */
[----:B--2---:R-:W-:-:S05]  /*96c0*/  @!P2 IMAD R3, R3, R17, R2 ;  /* 0x000000110303a224 */ /* 0x004fca00078e0202 */
[----:B------:R1:W-:Y:S01]  /*96d0*/  @!P2 STG.E.U8 desc[UR36][R4.64], R3 ;  /* 0x000000030400a986 */ /* 0x0003e2000c101124 */
[----:B------:R-:W-:Y:S05]  /*96e0*/  @P0 BRA `(.L_x_37) ;  /* 0x00000000000c0947 */ /* 0x000fea0003800000 */
[----:B------:R-:W2:Y:S02]  /*96f0*/  LDG.E.U8 R16, desc[UR36][R14.64+0x1] ;  /* 0x000001240e107981 */ /* 0x000ea4000c1e1100 */
[----:B--2---:R-:W-:-:S05]  /*9700*/  PRMT R2, R16, 0x8880, RZ ;  /* 0x0000888010027816 */ /* 0x004fca00000000ff */
[----:B------:R-:W-:-:S07]  /*9710*/  IMAD R2, R2, R18, RZ ;  /* 0x0000001202027224 */ /* 0x000fce00078e02ff */
.L_x_37:
[----:B------:R-:W-:Y:S05]  /*9720*/  BSYNC B1 ;  /* 0x0000000000017941 */ /* 0x000fea0003800000 */
.L_x_36:
[----:B-1----:R-:W2:Y:S01]  /*9730*/  LDL.LU R3, [R1+0x4] ;  /* 0x0000040001037983 */ /* 0x002ea20000300800 */
[C---:B------:R-:W-:Y:S01]  /*9740*/  SHF.L.U64.HI R159, R20.reuse, 0x3, R21 ;  /* 0x00000003149f7819 */ /* 0x040fe20000010215 */
[----:B------:R-:W-:Y:S01]  /*9750*/  IMAD.SHL.U32 R158, R20, 0x8, RZ ;  /* 0x00000008149e7824 */ /* 0x000fe200078e00ff */
[----:B------:R-:W-:Y:S03]  /*9760*/  BSSY B1, `(.L_x_38) ;  /* 0x000000d000017945 */ /* 0x000fe60003800000 */
[----:B------:R-:W-:-:S04]  /*9770*/  IMAD.WIDE.U32 R12, R160, R20, R158 ;  /* 0x00000014a00c7225 */ /* 0x000fc800078e009e */
[----:B------:R-:W-:Y:S01]  /*9780*/  IMAD.IADD R161, R161, 0x1, R13 ;  /* 0x00000001a1a17824 */ /* 0x000fe200078e020d */
[----:B------:R-:W-:-:S04]  /*9790*/  IADD3 R12, P2, P3, R156, R22, R12 ;  /* 0x000000169c0c7210 */ /* 0x000fc80007b5e00c */
[----:B------:R-:W-:Y:S01]  /*97a0*/  IADD3.X R13, R153, R23, R161, P2, P3 ;  /* 0x00000017990d7210 */ /* 0x000fe200017e64a1 */
[----:B--2---:R-:W-:-:S05]  /*97b0*/  @!P0 IMAD R3, R3, R17, R2 ;  /* 0x0000001103038224 */ /* 0x004fca00078e0202 */
[----:B------:R1:W-:Y:S01]  /*97c0*/  @!P0 STG.E.U8 desc[UR36][R4.64+0x1], R3 ;  /* 0x0000010304008986 */ /* 0x0003e2000c101124 */
[----:B------:R-:W-:-:S04]  /*97d0*/  ISETP.GE.AND P0, PT, R154, 0x9, PT ;  /* 0x000000099a00780c */ /* 0x000fc80003f06270 */
[----:B------:R-:W-:-:S13]  /*97e0*/  ISETP.LT.OR P4, PT, R0, 0x1, !P0 ;  /* 0x000000010000780c */ /* 0x000fda0004781670 */
[----:B-1----:R-:W-:Y:S05]  /*97f0*/  @P4 BRA `(.L_x_39) ;  /* 0x00000000000c4947 */ /* 0x002fea0003800000 */
[----:B------:R-:W2:Y:S02]  /*9800*/  LDG.E.U8 R16, desc[UR36][R12.64] ;  /* 0x000000240c107981 */ /* 0x000ea4000c1e1100 */
[----:B--2---:R-:W-:-:S05]  /*9810*/  PRMT R2, R16, 0x8880, RZ ;  /* 0x0000888010027816 */ /* 0x004fca00000000ff */
[----:B------:R-:W-:-:S07]  /*9820*/  IMAD R2, R2, R18, RZ ;  /* 0x0000001202027224 */ /* 0x000fce00078e02ff */
.L_x_39:
[----:B------:R-:W-:Y:S05]  /*9830*/  BSYNC B1 ;  /* 0x0000000000017941 */ /* 0x000fea0003800000 */
.L_x_38:
[----:B------:R-:W2:Y:S01]  /*9840*/  LDL.LU R3, [R1+0x8] ;  /* 0x0000080001037983 */ /* 0x000ea20000300800 */
[----:B------:R-:W-:Y:S01]  /*9850*/  ISETP.LT.OR P2, PT, R0, 0x2, !P0 ;  /* 0x000000020000780c */ /* 0x000fe20004741670 */
[----:B------:R-:W-:Y:S01]  /*9860*/  BSSY B1, `(.L_x_40) ;  /* 0x0000007000017945 */ /* 0x000fe20003800000 */
[----:B--2---:R-:W-:-:S05]  /*9870*/  @!P4 IMAD R3, R3, R17, R2 ;  /* 0x000000110303c224 */ /* 0x004fca00078e0202 */
[----:B------:R1:W-:Y:S06]  /*9880*/  @!P4 STG.E.U8 desc[UR36][R10.64], R3 ;  /* 0x000000030a00c986 */ /* 0x0003ec000c101124 */
[----:B------:R-:W-:Y:S05]  /*9890*/  @P2 BRA `(.L_x_41) ;  /* 0x00000000000c2947 */ /* 0x000fea0003800000 */
[----:B------:R-:W2:Y:S02]  /*98a0*/  LDG.E.U8 R16, desc[UR36][R12.64+0x1] ;  /* 0x000001240c107981 */ /* 0x000ea4000c1e1100 */
[----:B--2---:R-:W-:-:S05]  /*98b0*/  PRMT R2, R16, 0x8880, RZ ;  /* 0x0000888010027816 */ /* 0x004fca00000000ff */
[----:B------:R-:W-:-:S07]  /*98c0*/  IMAD R2, R2, R18, RZ ;  /* 0x0000001202027224 */ /* 0x000fce00078e02ff */
.L_x_41:
[----:B------:R-:W-:Y:S05]  /*98d0*/  BSYNC B1 ;  /* 0x0000000000017941 */ /* 0x000fea0003800000 */
.L_x_40:
[----:B-1----:R-:W2:Y:S01]  /*98e0*/  LDL.LU R3, [R1+0xc] ;  /* 0x00000c0001037983 */ /* 0x002ea20000300800 */
[----:B------:R-:W-:Y:S01]  /*98f0*/  BSSY B1, `(.L_x_42) ;  /* 0x0000009000017945 */ /* 0x000fe20003800000 */
[----:B------:R-:W-:Y:S01]  /*9900*/  ISETP.LT.OR P3, PT, R0, 0xa, !P1 ;  /* 0x0000000a0000780c */ /* 0x000fe20004f61670 */
[----:B--2---:R-:W-:-:S05]  /*9910*/  @!P2 IMAD R3, R3, R17, R2 ;  /* 0x000000110303a224 */ /* 0x004fca00078e0202 */
[----:B------:R1:W-:Y:S01]  /*9920*/  @!P2 STG.E.U8 desc[UR36][R10.64+0x1], R3 ;  /* 0x000001030a00a986 */ /* 0x0003e2000c101124 */
[----:B------:R-:W-:-:S13]  /*9930*/  ISETP.LT.OR P2, PT, R0, 0x9, !P1 ;  /* 0x000000090000780c */ /* 0x000fda0004f41670 */
[----:B-1----:R-:W-:Y:S05]  /*9940*/  @P2 BRA `(.L_x_43) ;  /* 0x00000000000c2947 */ /* 0x002fea0003800000 */
[----:B------:R-:W2:Y:S02]  /*9950*/  LDG.E.U8 R16, desc[UR36][R14.64+0x8] ;  /* 0x000008240e107981 */ /* 0x000ea4000c1e1100 */
[----:B--2---:R-:W-:-:S05]  /*9960*/  PRMT R2, R16, 0x8880, RZ ;  /* 0x0000888010027816 */ /* 0x004fca00000000ff */
[----:B------:R-:W-:-:S07]  /*9970*/  IMAD R2, R2, R18, RZ ;  /* 0x0000001202027224 */ /* 0x000fce00078e02ff */
.L_x_43:
[----:B------:R-:W-:Y:S05]  /*9980*/  BSYNC B1 ;  /* 0x0000000000017941 */ /* 0x000fea0003800000 */
.L_x_42:
[----:B------:R-:W2:Y:S01]  /*9990*/  LDL.LU R3, [R1+0x10] ;  /* 0x0000100001037983 */ /* 0x000ea20000300800 */
[----:B------:R-:W-:Y:S01]  /*99a0*/  BSSY B1, `(.L_x_44) ;  /* 0x0000007000017945 */ /* 0x000fe20003800000 */
[----:B--2---:R-:W-:-:S05]  /*99b0*/  @!P2 IMAD R3, R3, R17, R2 ;  /* 0x000000110303a224 */ /* 0x004fca00078e0202 */
[----:B------:R1:W-:Y:S01]  /*99c0*/  @!P2 STG.E.U8 desc[UR36][R4.64+0x8], R3 ;  /* 0x000008030400a986 */ /* 0x0003e2000c101124 */
[----:B------:R-:W-:Y:S05]  /*99d0*/  @P3 BRA `(.L_x_45) ;  /* 0x00000000000c3947 */ /* 0x000fea0003800000 */
[----:B------:R-:W2:Y:S02]  /*99e0*/  LDG.E.U8 R16, desc[UR36][R14.64+0x9] ;  /* 0x000009240e107981 */ /* 0x000ea4000c1e1100 */
[----:B--2---:R-:W-:-:S05]  /*99f0*/  PRMT R2, R16, 0x8880, RZ ;  /* 0x0000888010027816 */ /* 0x004fca00000000ff */
[----:B------:R-:W-:-:S07]  /*9a00*/  IMAD R2, R2, R18, RZ ;  /* 0x0000001202027224 */ /* 0x000fce00078e02ff */
.L_x_45:
[----:B------:R-:W-:Y:S05]  /*9a10*/  BSYNC B1 ;  /* 0x0000000000017941 */ /* 0x000fea0003800000 */
.L_x_44:
[----:B-1----:R-:W2:Y:S01]  /*9a20*/  LDL.LU R3, [R1+0x14] ;  /* 0x0000140001037983 */ /* 0x002ea20000300800 */
[C---:B------:R-:W-:Y:S01]  /*9a30*/  ISETP.LT.OR P2, PT, R0.reuse, 0x9, !P0 ;  /* 0x000000090000780c */ /* 0x040fe20004741670 */
[----:B------:R-:W-:Y:S01]  /*9a40*/  BSSY B1, `(.L_x_46) ;  /* 0x000000b000017945 */ /* 0x000fe20003800000 */
[C---:B------:R-:W-:Y:S02]  /*9a50*/  ISETP.LT.OR P4, PT, R0.reuse, 0x11, !P1 ;  /* 0x000000110000780c */ /* 0x040fe40004f81670 */
[C---:B------:R-:W-:Y:S02]  /*9a60*/  ISETP.LT.OR P5, PT, R0.reuse, 0x12, !P1 ;  /* 0x000000120000780c */ /* 0x040fe40004fa1670 */
[----:B------:R-:W-:Y:S01]  /*9a70*/  ISETP.LT.OR P6, PT, R0, 0x11, !P0 ;  /* 0x000000110000780c */ /* 0x000fe200047c1670 */
[----:B--2---:R-:W-:-:S05]  /*9a80*/  @!P3 IMAD R3, R3, R17, R2 ;  /* 0x000000110303b224 */ /* 0x004fca00078e0202 */
[----:B------:R1:W-:Y:S01]  /*9a90*/  @!P3 STG.E.U8 desc[UR36][R4.64+0x9], R3 ;  /* 0x000009030400b986 */ /* 0x0003e2000c101124 */
[----:B------:R-:W-:Y:S01]  /*9aa0*/  ISETP.LT.OR P3, PT, R0, 0xa, !P0 ;  /* 0x0000000a0000780c */ /* 0x000fe20004761670 */
[----:B------:R-:W-:-:S12]  /*9ab0*/  @P2 BRA `(.L_x_47) ;  /* 0x00000000000c2947 */ /* 0x000fd80003800000 */
[----:B------:R-:W2:Y:S02]  /*9ac0*/  LDG.E.U8 R16, desc[UR36][R12.64+0x8] ;  /* 0x000008240c107981 */ /* 0x000ea4000c1e1100 */
[----:B--2---:R-:W-:-:S05]  /*9ad0*/  PRMT R2, R16, 0x8880, RZ ;  /* 0x0000888010027816 */ /* 0x004fca00000000ff */
[----:B------:R-:W-:-:S07]  /*9ae0*/  IMAD R2, R2, R18, RZ ;  /* 0x0000001202027224 */ /* 0x000fce00078e02ff */
.L_x_47:
[----:B------:R-:W-:Y:S05]  /*9af0*/  BSYNC B1 ;  /* 0x0000000000017941 */ /* 0x000fea0003800000 */
.L_x_46:
[----:B-1----:R-:W2:Y:S01]  /*9b00*/  LDL.LU R3, [R1+0x18] ;  /* 0x0000180001037983 */ /* 0x002ea20000300800 */
[----:B------:R-:W-:Y:S01]  /*9b10*/  BSSY B1, `(.L_x_48) ;  /* 0x0000007000017945 */ /* 0x000fe20003800000 */
[----:B--2---:R-:W-:-:S05]  /*9b20*/  @!P2 IMAD R3, R3, R17, R2 ;  /* 0x000000110303a224 */ /* 0x004fca00078e0202 */
[----:B------:R1:W-:Y:S01]  /*9b30*/  @!P2 STG.E.U8 desc[UR36][R10.64+0x8], R3 ;  /* 0x000008030a00a986 */ /* 0x0003e2000c101124 */
[----:B------:R-:W-:Y:S05]  /*9b40*/  @P3 BRA `(.L_x_49) ;  /* 0x00000000000c3947 */ /* 0x000fea0003800000 */
[----:B------:R-:W2:Y:S02]  /*9b50*/  LDG.E.U8 R16, desc[UR36][R12.64+0x9] ;  /* 0x000009240c107981 */ /* 0x000ea4000c1e1100 */
[----:B--2---:R-:W-:-:S05]  /*9b60*/  PRMT R2, R16, 0x8880, RZ ;  /* 0x0000888010027816 */ /* 0x004fca00000000ff */
[----:B------:R-:W-:-:S07]  /*9b70*/  IMAD R2, R2, R18, RZ ;  /* 0x0000001202027224 */ /* 0x000fce00078e02ff */
.L_x_49:
[----:B------:R-:W-:Y:S05]  /*9b80*/  BSYNC B1 ;  /* 0x0000000000017941 */ /* 0x000fea0003800000 */
.L_x_48:
        /* <DEDUP_REMOVED lines=8> */
.L_x_51:
[----:B------:R-:W-:Y:S05]  /*9c10*/  BSYNC B1 ;  /* 0x0000000000017941 */ /* 0x000fea0003800000 */
.L_x_50:
        /* <DEDUP_REMOVED lines=8> */
.L_x_53:
[----:B------:R-:W-:Y:S05]  /*9ca0*/  BSYNC B1 ;  /* 0x0000000000017941 */ /* 0x000fea0003800000 */
.L_x_52:
        /* <DEDUP_REMOVED lines=8> */
.L_x_55:
[----:B------:R-:W-:Y:S05]  /*9d30*/  BSYNC B1 ;  /* 0x0000000000017941 */ /* 0x000fea0003800000 */
.L_x_54:
        /* <DEDUP_REMOVED lines=13> */
.L_x_57:
[----:B------:R-:W-:Y:S05]  /*9e10*/  BSYNC B1 ;  /* 0x0000000000017941 */ /* 0x000fea0003800000 */
.L_x_56:
        /* <DEDUP_REMOVED lines=8> */
.L_x_59:
[----:B------:R-:W-:Y:S05]  /*9ea0*/  BSYNC B1 ;  /* 0x0000000000017941 */ /* 0x000fea0003800000 */
.L_x_58:
        /* <DEDUP_REMOVED lines=8> */
.L_x_61:
[----:B------:R-:W-:Y:S05]  /*9f30*/  BSYNC B1 ;  /* 0x0000000000017941 */ /* 0x000fea0003800000 */
.L_x_60:
        /* <DEDUP_REMOVED lines=8> */
.L_x_63:
[----:B------:R-:W-:Y:S05]  /*9fc0*/  BSYNC B1 ;  /* 0x0000000000017941 */ /* 0x000fea0003800000 */
.L_x_62:
        /* <DEDUP_REMOVED lines=8> */
.L_x_65:
[----:B------:R-:W-:Y:S05]  /*a050*/  BSYNC B1 ;  /* 0x0000000000017941 */ /* 0x000fea0003800000 */
.L_x_64:
        /* <DEDUP_REMOVED lines=13> */
.L_x_67:
[----:B------:R-:W-:Y:S05]  /*a130*/  BSYNC B1 ;  /* 0x0000000000017941 */ /* 0x000fea0003800000 */
.L_x_66:
        /* <DEDUP_REMOVED lines=8> */
.L_x_69:
[----:B------:R-:W-:Y:S05]  /*a1c0*/  BSYNC B1 ;  /* 0x0000000000017941 */ /* 0x000fea0003800000 */
.L_x_68:
        /* <DEDUP_REMOVED lines=8> */
.L_x_71:
[----:B------:R-:W-:Y:S05]  /*a250*/  BSYNC B1 ;  /* 0x0000000000017941 */ /* 0x000fea0003800000 */
.L_x_70:
        /* <DEDUP_REMOVED lines=8> */
.L_x_73:
[----:B------:R-:W-:Y:S05]  /*a2e0*/  BSYNC B1 ;  /* 0x0000000000017941 */ /* 0x000fea0003800000 */
.L_x_72:
        /* <DEDUP_REMOVED lines=8> */
.L_x_75:
[----:B------:R-:W-:Y:S05]  /*a370*/  BSYNC B1 ;  /* 0x0000000000017941 */ /* 0x000fea0003800000 */
.L_x_74:
        /* <DEDUP_REMOVED lines=13> */
.L_x_77:
[----:B------:R-:W-:Y:S05]  /*a450*/  BSYNC B1 ;  /* 0x0000000000017941 */ /* 0x000fea0003800000 */
.L_x_76:
        /* <DEDUP_REMOVED lines=8> */
.L_x_79:
[----:B------:R-:W-:Y:S05]  /*a4e0*/  BSYNC B1 ;  /* 0x0000000000017941 */ /* 0x000fea0003800000 */
.L_x_78:
        /* <DEDUP_REMOVED lines=8> */
.L_x_81:
[----:B------:R-:W-:Y:S05]  /*a570*/  BSYNC B1 ;  /* 0x0000000000017941 */ /* 0x000fea0003800000 */
.L_x_80:
        /* <DEDUP_REMOVED lines=8> */
.L_x_83:
[----:B------:R-:W-:Y:S05]  /*a600*/  BSYNC B1 ;  /* 0x0000000000017941 */ /* 0x000fea0003800000 */
.L_x_82:
        /* <DEDUP_REMOVED lines=8> */
.L_x_85:
[----:B------:R-:W-:Y:S05]  /*a690*/  BSYNC B1 ;  /* 0x0000000000017941 */ /* 0x000fea0003800000 */
.L_x_84:
        /* <DEDUP_REMOVED lines=13> */
.L_x_87:
[----:B------:R-:W-:Y:S05]  /*a770*/  BSYNC B1 ;  /* 0x0000000000017941 */ /* 0x000fea0003800000 */
.L_x_86:
        /* <DEDUP_REMOVED lines=8> */
.L_x_89:
[----:B------:R-:W-:Y:S05]  /*a800*/  BSYNC B1 ;  /* 0x0000000000017941 */ /* 0x000fea0003800000 */
.L_x_88:
        /* <DEDUP_REMOVED lines=8> */
.L_x_91:
[----:B------:R-:W-:Y:S05]  /*a890*/  BSYNC B1 ;  /* 0x0000000000017941 */ /* 0x000fea0003800000 */
.L_x_90:
        /* <DEDUP_REMOVED lines=8> */
.L_x_93:
[----:B------:R-:W-:Y:S05]  /*a920*/  BSYNC B1 ;  /* 0x0000000000017941 */ /* 0x000fea0003800000 */
.L_x_92:
        /* <DEDUP_REMOVED lines=8> */
.L_x_95:
[----:B------:R-:W-:Y:S05]  /*a9b0*/  BSYNC B1 ;  /* 0x0000000000017941 */ /* 0x000fea0003800000 */
.L_x_94:
        /* <DEDUP_REMOVED lines=13> */
.L_x_97:
[----:B------:R-:W-:Y:S05]  /*aa90*/  BSYNC B1 ;  /* 0x0000000000017941 */ /* 0x000fea0003800000 */
.L_x_96:
        /* <DEDUP_REMOVED lines=8> */
.L_x_99:
[----:B------:R-:W-:Y:S05]  /*ab20*/  BSYNC B1 ;  /* 0x0000000000017941 */ /* 0x000fea0003800000 */
.L_x_98:
        /* <DEDUP_REMOVED lines=8> */
.L_x_101:
[----:B------:R-:W-:Y:S05]  /*abb0*/  BSYNC B1 ;  /* 0x0000000000017941 */ /* 0x000fea0003800000 */
.L_x_100:
        /* <DEDUP_REMOVED lines=8> */
.L_x_103:
[----:B------:R-:W-:Y:S05]  /*ac40*/  BSYNC B1 ;  /* 0x0000000000017941 */ /* 0x000fea0003800000 */
.L_x_102:
        /* <DEDUP_REMOVED lines=8> */
.L_x_105:
[----:B------:R-:W-:Y:S05]  /*acd0*/  BSYNC B1 ;  /* 0x0000000000017941 */ /* 0x000fea0003800000 */
.L_x_104:
        /* <DEDUP_REMOVED lines=13> */
.L_x_107:
[----:B------:R-:W-:Y:S05]  /*adb0*/  BSYNC B1 ;  /* 0x0000000000017941 */ /* 0x000fea0003800000 */
.L_x_106:
        /* <DEDUP_REMOVED lines=8> */
.L_x_109:
[----:B------:R-:W-:Y:S05]  /*ae40*/  BSYNC B1 ;  /* 0x0000000000017941 */ /* 0x000fea0003800000 */
.L_x_108:
        /* <DEDUP_REMOVED lines=8> */
.L_x_111:
[----:B------:R-:W-:Y:S05]  /*aed0*/  BSYNC B1 ;  /* 0x0000000000017941 */ /* 0x000fea0003800000 */
.L_x_110:
        /* <DEDUP_REMOVED lines=8> */
.L_x_113:
[----:B------:R-:W-:Y:S05]  /*af60*/  BSYNC B1 ;  /* 0x0000000000017941 */ /* 0x000fea0003800000 */
.L_x_112:
        /* <DEDUP_REMOVED lines=8> */
.L_x_115:
[----:B------:R-:W-:Y:S05]  /*aff0*/  BSYNC B1 ;  /* 0x0000000000017941 */ /* 0x000fea0003800000 */
.L_x_114:
        /* <DEDUP_REMOVED lines=13> */
.L_x_117:
[----:B------:R-:W-:Y:S05]  /*b0d0*/  BSYNC B1 ;  /* 0x0000000000017941 */ /* 0x000fea0003800000 */
.L_x_116:
        /* <DEDUP_REMOVED lines=8> */
.L_x_119:
[----:B------:R-:W-:Y:S05]  /*b160*/  BSYNC B1 ;  /* 0x0000000000017941 */ /* 0x000fea0003800000 */
.L_x_118:
        /* <DEDUP_REMOVED lines=8> */
.L_x_121:
[----:B------:R-:W-:Y:S05]  /*b1f0*/  BSYNC B1 ;  /* 0x0000000000017941 */ /* 0x000fea0003800000 */
.L_x_120:
        /* <DEDUP_REMOVED lines=8> */
.L_x_123:
[----:B------:R-:W-:Y:S05]  /*b280*/  BSYNC B1 ;  /* 0x0000000000017941 */ /* 0x000fea0003800000 */
.L_x_122:
        /* <DEDUP_REMOVED lines=8> */
.L_x_125:
[----:B------:R-:W-:Y:S05]  /*b310*/  BSYNC B1 ;  /* 0x0000000000017941 */ /* 0x000fea0003800000 */
.L_x_124:
        /* <DEDUP_REMOVED lines=13> */
.L_x_127:
[----:B------:R-:W-:Y:S05]  /*b3f0*/  BSYNC B1 ;  /* 0x0000000000017941 */ /* 0x000fea0003800000 */
.L_x_126:
        /* <DEDUP_REMOVED lines=8> */
.L_x_129:
[----:B------:R-:W-:Y:S05]  /*b480*/  BSYNC B1 ;  /* 0x0000000000017941 */ /* 0x000fea0003800000 */
.L_x_128:
        /* <DEDUP_REMOVED lines=8> */
.L_x_131:
[----:B------:R-:W-:Y:S05]  /*b510*/  BSYNC B1 ;  /* 0x0000000000017941 */ /* 0x000fea0003800000 */
.L_x_130:
        /* <DEDUP_REMOVED lines=8> */
.L_x_133:
[----:B------:R-:W-:Y:S05]  /*b5a0*/  BSYNC B1 ;  /* 0x0000000000017941 */ /* 0x000fea0003800000 */
.L_x_132:
        /* <DEDUP_REMOVED lines=8> */
.L_x_135:
[----:B------:R-:W-:Y:S05]  /*b630*/  BSYNC B1 ;  /* 0x0000000000017941 */ /* 0x000fea0003800000 */
.L_x_134:
        /* <DEDUP_REMOVED lines=13> */
.L_x_137:
[----:B------:R-:W-:Y:S05]  /*b710*/  BSYNC B1 ;  /* 0x0000000000017941 */ /* 0x000fea0003800000 */
.L_x_136:
        /* <DEDUP_REMOVED lines=8> */
.L_x_139:
[----:B------:R-:W-:Y:S05]  /*b7a0*/  BSYNC B1 ;  /* 0x0000000000017941 */ /* 0x000fea0003800000 */
.L_x_138:
[----:B-1----:R-:W2:Y:S01]  /*b7b0*/  LDL.LU R3, [R1+0xd0] ;  /* 0x0000d00001037983 */ /* 0x002ea20000300800 */
[----:B------:R-:W-:Y:S01]  /*b7c0*/  BSSY B1, `(.L_x_140) ;  /* 0x0000007000017945 */ /* 0x000fe20003800000 */
[----:B--2---:R-:W-:-:S05]  /*b7d0*/  @!P3 IMAD R3, R3, R17, R2 ;  /* 0x000000110303b224 */ /* 0x004fca00078e0202 */
[----:B------:R1:W-:Y:S01]  /*b7e0*/  @!P3 STG.E.U8 desc[UR36][R4.64+0x68], R3 ;  /* 0x000068030400b986 */ /* 0x0003e2000c101124 */
[----:B------:R-:W-:Y:S05]  /*b7f0*/  @P5 BRA `(.L_x_141) ;  /* 0x00000000000c5947 */ /* 0x000fea0003800000 */
[----:B------:R-:W1:Y:S02]  /*b800*/  LDG.E.U8 R16, desc[UR36][R14.64+0x69] ;  /* 0x000069240e107981 */ /* 0x000e64000c1e1100 */
[----:B-1----:R-:W-:-:S05]  /*b810*/  PRMT R3, R16, 0x8880, RZ ;  /* 0x0000888010037816 */ /* 0x002fca00000000ff */
[----:B------:R-:W-:-:S07]  /*b820*/  IMAD R2, R3, R18, RZ ;  /* 0x0000001203027224 */ /* 0x000fce00078e02ff */
.L_x_141:
[----:B------:R-:W-:Y:S05]  /*b830*/  BSYNC B1 ;  /* 0x0000000000017941 */ /* 0x000fea0003800000 */
.L_x_140:
        /* <DEDUP_REMOVED lines=8> */
.L_x_143:
[----:B------:R-:W-:Y:S05]  /*b8c0*/  BSYNC B1 ;  /* 0x0000000000017941 */ /* 0x000fea0003800000 */
.L_x_142:
        /* <DEDUP_REMOVED lines=8> */
.L_x_145:
[----:B------:R-:W-:Y:S05]  /*b950*/  BSYNC B1 ;  /* 0x0000000000017941 */ /* 0x000fea0003800000 */
.L_x_144:
        /* <DEDUP_REMOVED lines=10> */
[----:B------:R-:W1:Y:S02]  /*ba00*/  LDG.E.U8 R16, desc[UR36][R14.64+0x70] ;  /* 0x000070240e107981 */ /* 0x000e64000c1e1100 */
[----:B-1----:R-:W-:-:S05]  /*ba10*/  PRMT R3, R16, 0x8880, RZ ;  /* 0x0000888010037816 */ /* 0x002fca00000000ff */
[----:B------:R-:W-:-:S07]  /*ba20*/  IMAD R2, R3, R18, RZ ;  /* 0x0000001203027224 */ /* 0x000fce00078e02ff */
.L_x_147:
[----:B------:R-:W-:Y:S05]  /*ba30*/  BSYNC B1 ;  /* 0x0000000000017941 */ /* 0x000fea0003800000 */
.L_x_146:
        /* <DEDUP_REMOVED lines=8> */
.L_x_149:
[----:B------:R-:W-:Y:S05]  /*bac0*/  BSYNC B1 ;  /* 0x0000000000017941 */ /* 0x000fea0003800000 */
.L_x_148:
        /* <DEDUP_REMOVED lines=8> */
.L_x_151:
[----:B------:R-:W-:Y:S05]  /*bb50*/  BSYNC B1 ;  /* 0x0000000000017941 */ /* 0x000fea0003800000 */
.L_x_150:
        /* <DEDUP_REMOVED lines=8> */
.L_x_153:
[----:B------:R-:W-:Y:S05]  /*bbe0*/  BSYNC B1 ;  /* 0x0000000000017941 */ /* 0x000fea0003800000 */
.L_x_152:
        /* <DEDUP_REMOVED lines=8> */
.L_x_155:
[----:B------:R-:W-:Y:S05]  /*bc70*/  BSYNC B1 ;  /* 0x0000000000017941 */ /* 0x000fea0003800000 */
.L_x_154:
        /* <DEDUP_REMOVED lines=13> */
.L_x_157:
[----:B------:R-:W-:Y:S05]  /*bd50*/  BSYNC B1 ;  /* 0x0000000000017941 */ /* 0x000fea0003800000 */
.L_x_156:
        /* <DEDUP_REMOVED lines=8> */
.L_x_159:
[----:B------:R-:W-:Y:S05]  /*bde0*/  BSYNC B1 ;  /* 0x0000000000017941 */ /* 0x000fea0003800000 */
.L_x_158:
        /* <DEDUP_REMOVED lines=8> */
.L_x_161:
[----:B------:R-:W-:Y:S05]  /*be70*/  BSYNC B1 ;  /* 0x0000000000017941 */ /* 0x000fea0003800000 */
.L_x_160:
        /* <DEDUP_REMOVED lines=8> */
.L_x_163:
[----:B------:R-:W-:Y:S05]  /*bf00*/  BSYNC B1 ;  /* 0x0000000000017941 */ /* 0x000fea0003800000 */
.L_x_162:
        /* <DEDUP_REMOVED lines=8> */
.L_x_165:
[----:B------:R-:W-:Y:S05]  /*bf90*/  BSYNC B1 ;  /* 0x0000000000017941 */ /* 0x000fea0003800000 */
.L_x_164:
        /* <DEDUP_REMOVED lines=13> */
.L_x_167:
[----:B------:R-:W-:Y:S05]  /*c070*/  BSYNC B1 ;  /* 0x0000000000017941 */ /* 0x000fea0003800000 */
.L_x_166:
        /* <DEDUP_REMOVED lines=8> */
.L_x_169:
[----:B------:R-:W-:Y:S05]  /*c100*/  BSYNC B1 ;  /* 0x0000000000017941 */ /* 0x000fea0003800000 */
.L_x_168:
        /* <DEDUP_REMOVED lines=8> */
.L_x_171:
[----:B------:R-:W-:Y:S05]  /*c190*/  BSYNC B1 ;  /* 0x0000000000017941 */ /* 0x000fea0003800000 */
.L_x_170:
        /* <DEDUP_REMOVED lines=8> */
.L_x_173:
[----:B------:R-:W-:Y:S05]  /*c220*/  BSYNC B1 ;  /* 0x0000000000017941 */ /* 0x000fea0003800000 */
.L_x_172:
        /* <DEDUP_REMOVED lines=8> */
.L_x_175:
[----:B------:R-:W-:Y:S05]  /*c2b0*/  BSYNC B1 ;  /* 0x0000000000017941 */ /* 0x000fea0003800000 */
.L_x_174:
        /* <DEDUP_REMOVED lines=13> */
.L_x_177:
[----:B------:R-:W-:Y:S05]  /*c390*/  BSYNC B1 ;  /* 0x0000000000017941 */ /* 0x000fea0003800000 */
.L_x_176:
        /* <DEDUP_REMOVED lines=8> */
.L_x_179:
[----:B------:R-:W-:Y:S05]  /*c420*/  BSYNC B1 ;  /* 0x0000000000017941 */ /* 0x000fea0003800000 */
.L_x_178:
        /* <DEDUP_REMOVED lines=8> */
.L_x_181:
[----:B------:R-:W-:Y:S05]  /*c4b0*/  BSYNC B1 ;  /* 0x0000000000017941 */ /* 0x000fea0003800000 */
.L_x_180:
        /* <DEDUP_REMOVED lines=8> */
.L_x_183:
[----:B------:R-:W-:Y:S05]  /*c540*/  BSYNC B1 ;  /* 0x0000000000017941 */ /* 0x000fea0003800000 */
.L_x_182:
        /* <DEDUP_REMOVED lines=8> */
.L_x_185:
[----:B------:R-:W-:Y:S05]  /*c5d0*/  BSYNC B1 ;  /* 0x0000000000017941 */ /* 0x000fea0003800000 */
.L_x_184:
        /* <DEDUP_REMOVED lines=13> */
.L_x_187:
[----:B------:R-:W-:Y:S05]  /*c6b0*/  BSYNC B1 ;  /* 0x0000000000017941 */ /* 0x000fea0003800000 */
.L_x_186:
        /* <DEDUP_REMOVED lines=8> */
.L_x_189:
[----:B------:R-:W-:Y:S05]  /*c740*/  BSYNC B1 ;  /* 0x0000000000017941 */ /* 0x000fea0003800000 */
.L_x_188:
        /* <DEDUP_REMOVED lines=8> */
.L_x_191:
[----:B------:R-:W-:Y:S05]  /*c7d0*/  BSYNC B1 ;  /* 0x0000000000017941 */ /* 0x000fea0003800000 */
.L_x_190:
        /* <DEDUP_REMOVED lines=8> */
.L_x_193:
[----:B------:R-:W-:Y:S05]  /*c860*/  BSYNC B1 ;  /* 0x0000000000017941 */ /* 0x000fea0003800000 */
.L_x_192:
        /* <DEDUP_REMOVED lines=8> */
.L_x_195:
[----:B------:R-:W-:Y:S05]  /*c8f0*/  BSYNC B1 ;  /* 0x0000000000017941 */ /* 0x000fea0003800000 */
.L_x_194:
        /* <DEDUP_REMOVED lines=13> */
.L_x_197:
[----:B------:R-:W-:Y:S05]  /*c9d0*/  BSYNC B1 ;  /* 0x0000000000017941 */ /* 0x000fea0003800000 */
.L_x_196:
        /* <DEDUP_REMOVED lines=8> */
.L_x_199:
[----:B------:R-:W-:Y:S05]  /*ca60*/  BSYNC B1 ;  /* 0x0000000000017941 */ /* 0x000fea0003800000 */
.L_x_198:
        /* <DEDUP_REMOVED lines=8> */
.L_x_201:
[----:B------:R-:W-:Y:S05]  /*caf0*/  BSYNC B1 ;  /* 0x0000000000017941 */ /* 0x000fea0003800000 */
.L_x_200:
        /* <DEDUP_REMOVED lines=8> */
.L_x_203:
[----:B------:R-:W-:Y:S05]  /*cb80*/  BSYNC B1 ;  /* 0x0000000000017941 */ /* 0x000fea0003800000 */
.L_x_202:
        /* <DEDUP_REMOVED lines=8> */
.L_x_205:
[----:B------:R-:W-:Y:S05]  /*cc10*/  BSYNC B1 ;  /* 0x0000000000017941 */ /* 0x000fea0003800000 */
.L_x_204:
        /* <DEDUP_REMOVED lines=13> */
.L_x_207:
[----:B------:R-:W-:Y:S05]  /*ccf0*/  BSYNC B1 ;  /* 0x0000000000017941 */ /* 0x000fea0003800000 */
.L_x_206:
        /* <DEDUP_REMOVED lines=8> */
.L_x_209:
[----:B------:R-:W-:Y:S05]  /*cd80*/  BSYNC B1 ;  /* 0x0000000000017941 */ /* 0x000fea0003800000 */
.L_x_208:
        /* <DEDUP_REMOVED lines=8> */
.L_x_211:
[----:B------:R-:W-:Y:S05]  /*ce10*/  BSYNC B1 ;  /* 0x0000000000017941 */ /* 0x000fea0003800000 */
.L_x_210:
        /* <DEDUP_REMOVED lines=8> */
.L_x_213:
[----:B------:R-:W-:Y:S05]  /*cea0*/  BSYNC B1 ;  /* 0x0000000000017941 */ /* 0x000fea0003800000 */
.L_x_212:
        /* <DEDUP_REMOVED lines=8> */
.L_x_215:
[----:B------:R-:W-:Y:S05]  /*cf30*/  BSYNC B1 ;  /* 0x0000000000017941 */ /* 0x000fea0003800000 */
.L_x_214:
        /* <DEDUP_REMOVED lines=13> */
.L_x_217:
[----:B------:R-:W-:Y:S05]  /*d010*/  BSYNC B1 ;  /* 0x0000000000017941 */ /* 0x000fea0003800000 */
.L_x_216:
        /* <DEDUP_REMOVED lines=8> */
.L_x_219:
[----:B------:R-:W-:Y:S05]  /*d0a0*/  BSYNC B1 ;  /* 0x0000000000017941 */ /* 0x000fea0003800000 */
.L_x_218:
        /* <DEDUP_REMOVED lines=8> */
.L_x_221:
[----:B------:R-:W-:Y:S05]  /*d130*/  BSYNC B1 ;  /* 0x0000000000017941 */ /* 0x000fea0003800000 */
.L_x_220:
        /* <DEDUP_REMOVED lines=8> */
.L_x_223:
[----:B------:R-:W-:Y:S05]  /*d1c0*/  BSYNC B1 ;  /* 0x0000000000017941 */ /* 0x000fea0003800000 */
.L_x_222:
        /* <DEDUP_REMOVED lines=8> */
.L_x_225:
[----:B------:R-:W-:Y:S05]  /*d250*/  BSYNC B1 ;  /* 0x0000000000017941 */ /* 0x000fea0003800000 */
.L_x_224:
        /* <DEDUP_REMOVED lines=13> */
.L_x_227:
[----:B------:R-:W-:Y:S05]  /*d330*/  BSYNC B1 ;  /* 0x0000000000017941 */ /* 0x000fea0003800000 */
.L_x_226:
        /* <DEDUP_REMOVED lines=8> */
.L_x_229:
[----:B------:R-:W-:Y:S05]  /*d3c0*/  BSYNC B1 ;  /* 0x0000000000017941 */ /* 0x000fea0003800000 */
.L_x_228:
        /* <DEDUP_REMOVED lines=8> */
.L_x_231:
[----:B------:R-:W-:Y:S05]  /*d450*/  BSYNC B1 ;  /* 0x0000000000017941 */ /* 0x000fea0003800000 */
.L_x_230:
        /* <DEDUP_REMOVED lines=8> */
.L_x_233:
[----:B------:R-:W-:Y:S05]  /*d4e0*/  BSYNC B1 ;  /* 0x0000000000017941 */ /* 0x000fea0003800000 */
.L_x_232:
        /* <DEDUP_REMOVED lines=8> */
.L_x_235:
[----:B------:R-:W-:Y:S05]  /*d570*/  BSYNC B1 ;  /* 0x0000000000017941 */ /* 0x000fea0003800000 */
.L_x_234:
        /* <DEDUP_REMOVED lines=13> */
.L_x_237:
[----:B------:R-:W-:Y:S05]  /*d650*/  BSYNC B1 ;  /* 0x0000000000017941 */ /* 0x000fea0003800000 */
.L_x_236:
        /* <DEDUP_REMOVED lines=8> */
.L_x_239:
[----:B------:R-:W-:Y:S05]  /*d6e0*/  BSYNC B1 ;  /* 0x0000000000017941 */ /* 0x000fea0003800000 */
.L_x_238:
        /* <DEDUP_REMOVED lines=8> */
.L_x_241:
[----:B------:R-:W-:Y:S05]  /*d770*/  BSYNC B1 ;  /* 0x0000000000017941 */ /* 0x000fea0003800000 */
.L_x_240:
        /* <DEDUP_REMOVED lines=8> */
.L_x_243:
[----:B------:R-:W-:Y:S05]  /*d800*/  BSYNC B1 ;  /* 0x0000000000017941 */ /* 0x000fea0003800000 */
.L_x_242:
        /* <DEDUP_REMOVED lines=8> */
.L_x_245:
[----:B------:R-:W-:Y:S05]  /*d890*/  BSYNC B1 ;  /* 0x0000000000017941 */ /* 0x000fea0003800000 */
.L_x_244:
        /* <DEDUP_REMOVED lines=13> */
.L_x_247:
[----:B------:R-:W-:Y:S05]  /*d970*/  BSYNC B1 ;  /* 0x0000000000017941 */ /* 0x000fea0003800000 */
.L_x_246:
        /* <DEDUP_REMOVED lines=8> */
.L_x_249:
[----:B------:R-:W-:Y:S05]  /*da00*/  BSYNC B1 ;  /* 0x0000000000017941 */ /* 0x000fea0003800000 */
.L_x_248:
        /* <DEDUP_REMOVED lines=8> */
.L_x_251:
[----:B------:R-:W-:Y:S05]  /*da90*/  BSYNC B1 ;  /* 0x0000000000017941 */ /* 0x000fea0003800000 */
.L_x_250:
        /* <DEDUP_REMOVED lines=8> */
.L_x_253:
[----:B------:R-:W-:Y:S05]  /*db20*/  BSYNC B1 ;  /* 0x0000000000017941 */ /* 0x000fea0003800000 */
.L_x_252:
        /* <DEDUP_REMOVED lines=8> */
.L_x_255:
[----:B------:R-:W-:Y:S05]  /*dbb0*/  BSYNC B1 ;  /* 0x0000000000017941 */ /* 0x000fea0003800000 */
.L_x_254:
        /* <DEDUP_REMOVED lines=13> */
.L_x_257:
[----:B------:R-:W-:Y:S05]  /*dc90*/  BSYNC B1 ;  /* 0x0000000000017941 */ /* 0x000fea0003800000 */
.L_x_256:
        /* <DEDUP_REMOVED lines=8> */
.L_x_259:
[----:B------:R-:W-:Y:S05]  /*dd20*/  BSYNC B1 ;  /* 0x0000000000017941 */ /* 0x000fea0003800000 */
.L_x_258:
        /* <DEDUP_REMOVED lines=8> */
.L_x_261:
[----:B------:R-:W-:Y:S05]  /*ddb0*/  BSYNC B1 ;  /* 0x0000000000017941 */ /* 0x000fea0003800000 */
.L_x_260:
        /* <DEDUP_REMOVED lines=8> */
.L_x_263:
[----:B------:R-:W-:Y:S05]  /*de40*/  BSYNC B1 ;  /* 0x0000000000017941 */ /* 0x000fea0003800000 */
.L_x_262:
        /* <DEDUP_REMOVED lines=8> */
.L_x_265:
[----:B------:R-:W-:Y:S05]  /*ded0*/  BSYNC B1 ;  /* 0x0000000000017941 */ /* 0x000fea0003800000 */
.L_x_264:
        /* <DEDUP_REMOVED lines=13> */
.L_x_267:
[----:B------:R-:W-:Y:S05]  /*dfb0*/  BSYNC B1 ;  /* 0x0000000000017941 */ /* 0x000fea0003800000 */
.L_x_266:
        /* <DEDUP_REMOVED lines=8> */
.L_x_269:
[----:B------:R-:W-:Y:S05]  /*e040*/  BSYNC B1 ;  /* 0x0000000000017941 */ /* 0x000fea0003800000 */
.L_x_268:
        /* <DEDUP_REMOVED lines=8> */
.L_x_271:
[----:B------:R-:W-:Y:S05]  /*e0d0*/  BSYNC B1 ;  /* 0x0000000000017941 */ /* 0x000fea0003800000 */
.L_x_270:
        /* <DEDUP_REMOVED lines=8> */
.L_x_273:
[----:B------:R-:W-:Y:S05]  /*e160*/  BSYNC B1 ;  /* 0x0000000000017941 */ /* 0x000fea0003800000 */
.L_x_272:
        /* <DEDUP_REMOVED lines=8> */
.L_x_275:
[----:B------:R-:W-:Y:S05]  /*e1f0*/  BSYNC B1 ;  /* 0x0000000000017941 */ /* 0x000fea0003800000 */
.L_x_274:
[----:B-1----:R-:W2:Y:S01]  /*e200*/  LDL.LU R3, [R1+0x1e0] ;  /* 0x0001e00001037983 */ /* 0x002ea20000300800 */
[C---:B------:R-:W-:Y:S01]  /*e210*/  ISETP.LT.OR P2, PT, R0.reuse, 0xf2, !P1 ;  /* 0x000000f20000780c */ /* 0x040fe20004f41670 */
[----:B------:R-:W-:Y:S01]  /*e220*/  BSSY B1, `(.L_x_276) ;  /* 0x000000c000017945 */ /* 0x000fe20003800000 */
[----:B------:R-:W-:Y:S02]  /*e230*/  ISETP.LT.OR P6, PT, R0, 0xf9, !P1 ;  /* 0x000000f90000780c */ /* 0x000fe40004fc1670 */
[----:B------:R-:W-:Y:S02]  /*e240*/  IADD3 R163, P3, R160, 0x80, RZ ;  /* 0x00000080a0a37810 */ /* 0x000fe40007f7e0ff */
        /* <DEDUP_REMOVED lines=9> */
.L_x_277:
[----:B------:R-:W-:Y:S05]  /*e2e0*/  BSYNC B1 ;  /* 0x0000000000017941 */ /* 0x000fea0003800000 */
.L_x_276:
        /* <DEDUP_REMOVED lines=8> */
.L_x_279:
[----:B------:R-:W-:Y:S05]  /*e370*/  BSYNC B1 ;  /* 0x0000000000017941 */ /* 0x000fea0003800000 */
.L_x_278:
        /* <DEDUP_REMOVED lines=8> */
.L_x_281:
[----:B------:R-:W-:Y:S05]  /*e400*/  BSYNC B1 ;  /* 0x0000000000017941 */ /* 0x000fea0003800000 */
.L_x_280:
        /* <DEDUP_REMOVED lines=8> */
.L_x_283:
[----:B------:R-:W-:Y:S05]  /*e490*/  BSYNC B1 ;  /* 0x0000000000017941 */ /* 0x000fea0003800000 */
.L_x_282:
[----:B-1----:R-:W2:Y:S01]  /*e4a0*/  LDL.LU R3, [R1+0x1f0] ;  /* 0x0001f00001037983 */ /* 0x002ea20000300800 */
[----:B------:R-:W-:Y:S01]  /*e4b0*/  BSSY B1, `(.L_x_284) ;  /* 0x0000008000017945 */ /* 0x000fe20003800000 */
[----:B------:R-:W-:-:S04]  /*e4c0*/  IMAD.WIDE.U32 R160, R163, R20, R158 ;  /* 0x00000014a3a07225 */ /* 0x000fc800078e009e */
[----:B--2---:R-:W-:-:S05]  /*e4d0*/  @!P6 IMAD R3, R3, R17, R2 ;  /* 0x000000110303e224 */ /* 0x004fca00078e0202 */
[----:B------:R1:W-:Y:S01]  /*e4e0*/  @!P6 STG.E.U8 desc[UR36][R4.64+0xf8], R3 ;  /* 0x0000f8030400e986 */ /* 0x0003e2000c101124 */
[----:B------:R-:W-:Y:S05]  /*e4f0*/  @P1 BRA `(.L_x_285) ;  /* 0x00000000000c1947 */ /* 0x000fea0003800000 */
[----:B------:R-:W1:Y:S02]  /*e500*/  LDG.E.U8 R16, desc[UR36][R14.64+0xf9] ;  /* 0x0000f9240e107981 */ /* 0x000e64000c1e1100 */
[----:B-1----:R-:W-:-:S05]  /*e510*/  PRMT R3, R16, 0x8880, RZ ;  /* 0x0000888010037816 */ /* 0x002fca00000000ff */
[----:B------:R-:W-:-:S07]  /*e520*/  IMAD R2, R3, R18, RZ ;  /* 0x0000001203027224 */ /* 0x000fce00078e02ff */
.L_x_285:
[----:B------:R-:W-:Y:S05]  /*e530*/  BSYNC B1 ;  /* 0x0000000000017941 */ /* 0x000fea0003800000 */
.L_x_284:
[----:B-1----:R-:W2:Y:S01]  /*e540*/  LDL.LU R3, [R1+0x1f4] ;  /* 0x0001f40001037983 */ /* 0x002ea20000300800 */
[----:B------:R-:W-:Y:S01]  /*e550*/  IMAD.WIDE.U32 R158, R163, R20, R152 ;  /* 0x00000014a39e7225 */ /* 0x000fe200078e0098 */
[----:B0-----:R-:W-:Y:S01]  /*e560*/  IADD3.X R15, RZ, UR9, RZ, P3, !PT ;  /* 0x00000009ff0f7c10 */ /* 0x001fe20009ffe4ff */
[----:B------:R-:W-:Y:S01]  /*e570*/  BSSY B1, `(.L_x_286) ;  /* 0x000000e000017945 */ /* 0x000fe20003800000 */
[----:B------:R-:W-:Y:S02]  /*e580*/  ISETP.GE.AND P2, PT, R154, 0x81, PT ;  /* 0x000000819a00780c */ /* 0x000fe40003f46270 */
[----:B------:R-:W-:Y:S01]  /*e590*/  IADD3 R156, P5, P4, R156, R22, R160 ;  /* 0x000000169c9c7210 */ /* 0x000fe20007cbe0a0 */
[----:B------:R-:W-:Y:S01]  /*e5a0*/  IMAD R20, R15, R20, RZ ;  /* 0x000000140f147224 */ /* 0x000fe200078e02ff */
[----:B------:R-:W-:Y:S02]  /*e5b0*/  ISETP.LT.OR P6, PT, R0, 0x1, !P2 ;  /* 0x000000010000780c */ /* 0x000fe400057c1670 */
[----:B------:R-:W-:Y:S01]  /*e5c0*/  IADD3 R14, P3, R158, R22, RZ ;  /* 0x000000169e0e7210 */ /* 0x000fe20007f7e0ff */
[----:B--2---:R-:W-:-:S05]  /*e5d0*/  @!P1 IMAD R3, R3, R17, R2 ;  /* 0x0000001103039224 */ /* 0x004fca00078e0202 */
[----:B------:R0:W-:Y:S01]  /*e5e0*/  @!P1 STG.E.U8 desc[UR36][R4.64+0xf9], R3 ;  /* 0x0000f90304009986 */ /* 0x0001e2000c101124 */
[C---:B------:R-:W-:Y:S02]  /*e5f0*/  ISETP.LT.OR P1, PT, R0.reuse, 0xf9, !P0 ;  /* 0x000000f90000780c */ /* 0x040fe40004721670 */
[----:B------:R-:W-:-:S11]  /*e600*/  ISETP.LT.OR P0, PT, R0, 0xfa, !P0 ;  /* 0x000000fa0000780c */ /* 0x000fd60004701670 */
[----:B0-----:R-:W-:Y:S05]  /*e610*/  @P1 BRA `(.L_x_287) ;  /* 0x00000000000c1947 */ /* 0x001fea0003800000 */
[----:B------:R-:W2:Y:S02]  /*e620*/  LDG.E.U8 R16, desc[UR36][R12.64+0xf8] ;  /* 0x0000f8240c107981 */ /* 0x000ea4000c1e1100 */
[----:B--2---:R-:W-:-:S05]  /*e630*/  PRMT R3, R16, 0x8880, RZ ;  /* 0x0000888010037816 */ /* 0x004fca00000000ff */
[----:B------:R-:W-:-:S07]  /*e640*/  IMAD R2, R3, R18, RZ ;  /* 0x0000001203027224 */ /* 0x000fce00078e02ff */
.L_x_287:
[----:B------:R-:W-:Y:S05]  /*e650*/  BSYNC B1 ;  /* 0x0000000000017941 */ /* 0x000fea0003800000 */
.L_x_286:
[----:B------:R-:W2:Y:S01]  /*e660*/  LDL.LU R3, [R1+0x1f8] ;  /* 0x0001f80001037983 */ /* 0x000ea20000300800 */
[----:B------:R-:W-:Y:S01]  /*e670*/  BSSY B1, `(.L_x_288) ;  /* 0x0000008000017945 */ /* 0x000fe20003800000 */
[----:B------:R-:W-:Y:S02]  /*e680*/  IMAD R21, R163, R21, R20 ;  /* 0x00000015a3157224 */ /* 0x000fe400078e0214 */
[----:B--2---:R-:W-:-:S05]  /*e690*/  @!P1 IMAD R3, R3, R17, R2 ;  /* 0x0000001103039224 */ /* 0x004fca00078e0202 */
[----:B------:R0:W-:Y:S01]  /*e6a0*/  @!P1 STG.E.U8 desc[UR36][R10.64+0xf8], R3 ;  /* 0x0000f8030a009986 */ /* 0x0001e2000c101124 */
[----:B------:R-:W-:Y:S05]  /*e6b0*/  @P0 BRA `(.L_x_289) ;  /* 0x00000000000c0947 */ /* 0x000fea0003800000 */
[----:B------:R-:W0:Y:S02]  /*e6c0*/  LDG.E.U8 R16, desc[UR36][R12.64+0xf9] ;  /* 0x0000f9240c107981 */ /* 0x000e24000c1e1100 */
[----:B0-----:R-:W-:-:S05]  /*e6d0*/  PRMT R3, R16, 0x8880, RZ ;  /* 0x0000888010037816 */ /* 0x001fca00000000ff */
[----:B------:R-:W-:-:S07]  /*e6e0*/  IMAD R2, R3, R18, RZ ;  /* 0x0000001203027224 */ /* 0x000fce00078e02ff */
.L_x_289:
[----:B------:R-:W-:Y:S05]  /*e6f0*/  BSYNC B1 ;  /* 0x0000000000017941 */ /* 0x000fea0003800000 */
.L_x_288:
[----:B0-----:R-:W2:Y:S01]  /*e700*/  LDL.LU R3, [R1+0x1fc] ;  /* 0x0001fc0001037983 */ /* 0x001ea20000300800 */
[----:B------:R-:W-:Y:S01]  /*e710*/  BSSY B1, `(.L_x_290) ;  /* 0x0000009000017945 */ /* 0x000fe20003800000 */
[----:B------:R-:W-:Y:S01]  /*e720*/  IADD3.X R15, R23, R159, R21, P3, !PT ;  /* 0x0000009f170f7210 */ /* 0x000fe20001ffe415 */
[----:B------:R-:W-:Y:S02]  /*e730*/  IMAD.IADD R160, R21, 0x1, R161 ;  /* 0x0000000115a07824 */ /* 0x000fe400078e02a1 */
[----:B--2---:R-:W-:-:S05]  /*e740*/  @!P0 IMAD R3, R3, R17, R2 ;  /* 0x0000001103038224 */ /* 0x004fca00078e0202 */
[----:B------:R0:W-:Y:S01]  /*e750*/  @!P0 STG.E.U8 desc[UR36][R10.64+0xf9], R3 ;  /* 0x0000f9030a008986 */ /* 0x0001e2000c101124 */
[----:B------:R-:W-:Y:S05]  /*e760*/  @P6 BRA `(.L_x_291) ;  /* 0x00000000000c6947 */ /* 0x000fea0003800000 */
[----:B------:R-:W0:Y:S02]  /*e770*/  LDG.E.U8 R16, desc[UR36][R14.64] ;  /* 0x000000240e107981 */ /* 0x000e24000c1e1100 */
[----:B0-----:R-:W-:-:S05]  /*e780*/  PRMT R3, R16, 0x8880, RZ ;  /* 0x0000888010037816 */ /* 0x001fca00000000ff */
[----:B------:R-:W-:-:S07]  /*e790*/  IMAD R2, R3, R18, RZ ;  /* 0x0000001203027224 */ /* 0x000fce00078e02ff */
.L_x_291:
[----:B------:R-:W-:Y:S05]  /*e7a0*/  BSYNC B1 ;  /* 0x0000000000017941 */ /* 0x000fea0003800000 */
.L_x_290:
[----:B------:R-:W-:Y:S01]  /*e7b0*/  ISETP.LT.OR P3, PT, R0, 0x2, !P2 ;  /* 0x000000020000780c */ /* 0x000fe20005761670 */
[----:B0-----:R-:W-:Y:S01]  /*e7c0*/  @!P6 IMAD R3, R24, R17, R2 ;  /* 0x000000111803e224 */ /* 0x001fe200078e0202 */
[----:B------:R-:W-:Y:S01]  /*e7d0*/  ISETP.GE.AND P0, PT, R154, 0x89, PT ;  /* 0x000000899a00780c */ /* 0x000fe20003f06270 */
[----:B------:R-:W-:Y:S01]  /*e7e0*/  BSSY B1, `(.L_x_292) ;  /* 0x000000b000017945 */ /* 0x000fe20003800000 */
[----:B------:R-:W-:Y:S02]  /*e7f0*/  IADD3.X R157, R153, R23, R160, P5, P4 ;  /* 0x00000017999d7210 */ /* 0x000fe40002fe84a0 */
[----:B------:R0:W-:Y:S01]  /*e800*/  @!P6 STG.E.U8 desc[UR36][R6.64], R3 ;  /* 0x000000030600e986 */ /* 0x0001e2000c101124 */
[C---:B------:R-:W-:Y:S02]  /*e810*/  ISETP.LT.OR P4, PT, R0.reuse, 0x1, !P0 ;  /* 0x000000010000780c */ /* 0x040fe40004781670 */
[C---:B------:R-:W-:Y:S02]  /*e820*/  ISETP.LT.OR P5, PT, R0.reuse, 0x2, !P0 ;  /* 0x000000020000780c */ /* 0x040fe400047a1670 */
[----:B------:R-:W-:-:S02]  /*e830*/  ISETP.LT.OR P6, PT, R0, 0x9, !P2 ;  /* 0x000000090000780c */ /* 0x000fc400057c1670 */
[----:B------:R-:W-:Y:S01]  /*e840*/  ISETP.LT.OR P1, PT, R0, 0xa, !P2 ;  /* 0x0000000a0000780c */ /* 0x000fe20005721670 */
[----:B------:R-:W-:-:S12]  /*e850*/  @P3 BRA `(.L_x_293) ;  /* 0x00000000000c3947 */ /* 0x000fd80003800000 */
[----:B------:R-:W0:Y:S02]  /*e860*/  LDG.E.U8 R16, desc[UR36][R14.64+0x1] ;  /* 0x000001240e107981 */ /* 0x000e24000c1e1100 */
[----:B0-----:R-:W-:-:S05]  /*e870*/  PRMT R3, R16, 0x8880, RZ ;  /* 0x0000888010037816 */ /* 0x001fca00000000ff */
[----:B------:R-:W-:-:S07]  /*e880*/  IMAD R2, R3, R18, RZ ;  /* 0x0000001203027224 */ /* 0x000fce00078e02ff */
.L_x_293:
[----:B------:R-:W-:Y:S05]  /*e890*/  BSYNC B1 ;  /* 0x0000000000017941 */ /* 0x000fea0003800000 */
.L_x_292:
[----:B------:R-:W-:Y:S01]  /*e8a0*/  @!P3 IMAD R25, R25, R17, R2 ;  /* 0x000000111919b224 */ /* 0x000fe200078e0202 */
[----:B------:R-:W-:Y:S04]  /*e8b0*/  BSSY B1, `(.L_x_294) ;  /* 0x0000006000017945 */ /* 0x000fe80003800000 */
[----:B------:R1:W-:Y:S01]  /*e8c0*/  @!P3 STG.E.U8 desc[UR36][R6.64+0x1], R25 ;  /* 0x000001190600b986 */ /* 0x0003e2000c101124 */
[----:B------:R-:W-:Y:S05]  /*e8d0*/  @P4 BRA `(.L_x_295) ;  /* 0x00000000000c4947 */ /* 0x000fea0003800000 */
[----:B------:R-:W0:Y:S02]  /*e8e0*/  LDG.E.U8 R16, desc[UR36][R156.64] ;  /* 0x000000249c107981 */ /* 0x000e24000c1e1100 */
[----:B0-----:R-:W-:-:S05]  /*e8f0*/  PRMT R3, R16, 0x8880, RZ ;  /* 0x0000888010037816 */ /* 0x001fca00000000ff */
[----:B------:R-:W-:-:S07]  /*e900*/  IMAD R2, R3, R18, RZ ;  /* 0x0000001203027224 */ /* 0x000fce00078e02ff */
.L_x_295:
[----:B------:R-:W-:Y:S05]  /*e910*/  BSYNC B1 ;  /* 0x0000000000017941 */ /* 0x000fea0003800000 */
.L_x_294:
[----:B0-----:R-:W-:Y:S01]  /*e920*/  @!P4 IMAD R3, R26, R17, R2 ;  /* 0x000000111a03c224 */ /* 0x001fe200078e0202 */
[----:B------:R-:W-:Y:S04]  /*e930*/  BSSY B1, `(.L_x_296) ;  /* 0x0000006000017945 */ /* 0x000fe80003800000 */
[----:B------:R0:W-:Y:S01]  /*e940*/  @!P4 STG.E.U8 desc[UR36][R8.64], R3 ;  /* 0x000000030800c986 */ /* 0x0001e2000c101124 */
[----:B------:R-:W-:Y:S05]  /*e950*/  @P5 BRA `(.L_x_297) ;  /* 0x00000000000c5947 */ /* 0x000fea0003800000 */
[----:B------:R-:W0:Y:S02]  /*e960*/  LDG.E.U8 R16, desc[UR36][R156.64+0x1] ;  /* 0x000001249c107981 */ /* 0x000e24000c1e1100 */
[----:B0-----:R-:W-:-:S05]  /*e970*/  PRMT R3, R16, 0x8880, RZ ;  /* 0x0000888010037816 */ /* 0x001fca00000000ff */
[----:B------:R-:W-:-:S07]  /*e980*/  IMAD R2, R3, R18, RZ ;  /* 0x0000001203027224 */ /* 0x000fce00078e02ff */
.L_x_297:
[----:B------:R-:W-:Y:S05]  /*e990*/  BSYNC B1 ;  /* 0x0000000000017941 */ /* 0x000fea0003800000 */
.L_x_296:
[----:B------:R-:W-:Y:S01]  /*e9a0*/  @!P5 IMAD R27, R27, R17, R2 ;  /* 0x000000111b1bd224 */ /* 0x000fe200078e0202 */
[----:B------:R-:W-:Y:S04]  /*e9b0*/  BSSY B1, `(.L_x_298) ;  /* 0x0000006000017945 */ /* 0x000fe80003800000 */
[----:B------:R2:W-:Y:S01]  /*e9c0*/  @!P5 STG.E.U8 desc[UR36][R8.64+0x1], R27 ;  /* 0x0000011b0800d986 */ /* 0x0005e2000c101124 */
[----:B------:R-:W-:Y:S05]  /*e9d0*/  @P6 BRA `(.L_x_299) ;  /* 0x00000000000c6947 */ /* 0x000fea0003800000 */
[----:B------:R-:W0:Y:S02]  /*e9e0*/  LDG.E.U8 R16, desc[UR36][R14.64+0x8] ;  /* 0x000008240e107981 */ /* 0x000e24000c1e1100 */
[----:B0-----:R-:W-:-:S05]  /*e9f0*/  PRMT R3, R16, 0x8880, RZ ;  /* 0x0000888010037816 */ /* 0x001fca00000000ff */
[----:B------:R-:W-:-:S07]  /*ea00*/  IMAD R2, R3, R18, RZ ;  /* 0x0000001203027224 */ /* 0x000fce00078e02ff */
.L_x_299:
[----:B------:R-:W-:Y:S05]  /*ea10*/  BSYNC B1 ;  /* 0x0000000000017941 */ /* 0x000fea0003800000 */
.L_x_298:
[----:B0-----:R-:W-:Y:S01]  /*ea20*/  @!P6 IMAD R3, R28, R17, R2 ;  /* 0x000000111c03e224 */ /* 0x001fe200078e0202 */
[----:B------:R-:W-:Y:S04]  /*ea30*/  BSSY B1, `(.L_x_300) ;  /* 0x0000006000017945 */ /* 0x000fe80003800000 */
[----:B------:R0:W-:Y:S01]  /*ea40*/  @!P6 STG.E.U8 desc[UR36][R6.64+0x8], R3 ;  /* 0x000008030600e986 */ /* 0x0001e2000c101124 */
[----:B------:R-:W-:Y:S05]  /*ea50*/  @P1 BRA `(.L_x_301) ;  /* 0x00000000000c1947 */ /* 0x000fea0003800000 */
[----:B------:R-:W0:Y:S02]  /*ea60*/  LDG.E.U8 R16, desc[UR36][R14.64+0x9] ;  /* 0x000009240e107981 */ /* 0x000e24000c1e1100 */
[----:B0-----:R-:W-:-:S05]  /*ea70*/  PRMT R3, R16, 0x8880, RZ ;  /* 0x0000888010037816 */ /* 0x001fca00000000ff */
[----:B------:R-:W-:-:S07]  /*ea80*/  IMAD R2, R3, R18, RZ ;  /* 0x0000001203027224 */ /* 0x000fce00078e02ff */
.L_x_301:
[----:B------:R-:W-:Y:S05]  /*ea90*/  BSYNC B1 ;  /* 0x0000000000017941 */ /* 0x000fea0003800000 */
.L_x_300:
[C---:B------:R-:W-:Y:S01]  /*eaa0*/  ISETP.LT.OR P4, PT, R0.reuse, 0x9, !P0 ;  /* 0x000000090000780c */ /* 0x040fe20004781670 */
[----:B------:R-:W-:Y:S01]  /*eab0*/  @!P1 IMAD R29, R29, R17, R2 ;  /* 0x000000111d1d9224 */ /* 0x000fe200078e0202 */
[----:B------:R-:W-:Y:S01]  /*eac0*/  BSSY B1, `(.L_x_302) ;  /* 0x000000a000017945 */ /* 0x000fe20003800000 */
[C---:B------:R-:W-:Y:S02]  /*ead0*/  ISETP.LT.OR P3, PT, R0.reuse, 0xa, !P0 ;  /* 0x0000000a0000780c */ /* 0x040fe40004761670 */
[C---:B------:R-:W-:Y:S01]  /*eae0*/  ISETP.LT.OR P5, PT, R0.reuse, 0x11, !P2 ;  /* 0x000000110000780c */ /* 0x040fe200057a1670 */
[----:B------:R3:W-:Y:S01]  /*eaf0*/  @!P1 STG.E.U8 desc[UR36][R6.64+0x9], R29 ;  /* 0x0000091d06009986 */ /* 0x0007e2000c101124 */
[C---:B------:R-:W-:Y:S02]  /*eb00*/  ISETP.LT.OR P6, PT, R0.reuse, 0x12, !P2 ;  /* 0x000000120000780c */ /* 0x040fe400057c1670 */
[----:B------:R-:W-:-:S04]  /*eb10*/  ISETP.LT.OR P1, PT, R0, 0x11, !P0 ;  /* 0x000000110000780c */ /* 0x000fc80004721670 */
[----:B------:R-:W-:Y:S09]  /*eb20*/  @P4 BRA `(.L_x_303) ;  /* 0x00000000000c4947 */ /* 0x000ff20003800000 */
[----:B------:R-:W0:Y:S02]  /*eb30*/  LDG.E.U8 R16, desc[UR36][R156.64+0x8] ;  /* 0x000008249c107981 */ /* 0x000e24000c1e1100 */
[----:B0-----:R-:W-:-:S05]  /*eb40*/  PRMT R3, R16, 0x8880, RZ ;  /* 0x0000888010037816 */ /* 0x001fca00000000ff */
[----:B------:R-:W-:-:S07]  /*eb50*/  IMAD R2, R3, R18, RZ ;  /* 0x0000001203027224 */ /* 0x000fce00078e02ff */
.L_x_303:
[----:B------:R-:W-:Y:S05]  /*eb60*/  BSYNC B1 ;  /* 0x0000000000017941 */ /* 0x000fea0003800000 */
.L_x_302:
[----:B0-----:R-:W-:Y:S01]  /*eb70*/  @!P4 IMAD R3, R30, R17, R2 ;  /* 0x000000111e03c224 */ /* 0x001fe200078e0202 */
[----:B------:R-:W-:Y:S04]  /*eb80*/  BSSY B1, `(.L_x_304) ;  /* 0x0000006000017945 */ /* 0x000fe80003800000 */
[----:B------:R0:W-:Y:S01]  /*eb90*/  @!P4 STG.E.U8 desc[UR36][R8.64+0x8], R3 ;  /* 0x000008030800c986 */ /* 0x0001e2000c101124 */
[----:B------:R-:W-:Y:S05]  /*eba0*/  @P3 BRA `(.L_x_305) ;  /* 0x00000000000c3947 */ /* 0x000fea0003800000 */
[----:B------:R-:W0:Y:S02]  /*ebb0*/  LDG.E.U8 R16, desc[UR36][R156.64+0x9] ;  /* 0x000009249c107981 */ /* 0x000e24000c1e1100 */
[----:B0-----:R-:W-:-:S05]  /*ebc0*/  PRMT R3, R16, 0x8880, RZ ;  /* 0x0000888010037816 */ /* 0x001fca00000000ff */
[----:B------:R-:W-:-:S07]  /*ebd0*/  IMAD R2, R3, R18, RZ ;  /* 0x0000001203027224 */ /* 0x000fce00078e02ff */
.L_x_305:
[----:B------:R-:W-:Y:S05]  /*ebe0*/  BSYNC B1 ;  /* 0x0000000000017941 */ /* 0x000fea0003800000 */
.L_x_304:
[----:B------:R-:W-:Y:S01]  /*ebf0*/  @!P3 IMAD R31, R31, R17, R2 ;  /* 0x000000111f1fb224 */ /* 0x000fe200078e0202 */
[----:B------:R-:W-:Y:S04]  /*ec00*/  BSSY B1, `(.L_x_306) ;  /* 0x0000006000017945 */ /* 0x000fe80003800000 */
[----:B------:R4:W-:Y:S01]  /*ec10*/  @!P3 STG.E.U8 desc[UR36][R8.64+0x9], R31 ;  /* 0x0000091f0800b986 */ /* 0x0009e2000c101124 */
[----:B------:R-:W-:Y:S05]  /*ec20*/  @P5 BRA `(.L_x_307) ;  /* 0x00000000000c5947 */ /* 0x000fea0003800000 */
[----:B------:R-:W0:Y:S02]  /*ec30*/  LDG.E.U8 R16, desc[UR36][R14.64+0x10] ;  /* 0x000010240e107981 */ /* 0x000e24000c1e1100 */
[----:B0-----:R-:W-:-:S05]  /*ec40*/  PRMT R3, R16, 0x8880, RZ ;  /* 0x0000888010037816 */ /* 0x001fca00000000ff */
[----:B------:R-:W-:-:S07]  /*ec50*/  IMAD R2, R3, R18, RZ ;  /* 0x0000001203027224 */ /* 0x000fce00078e02ff */
.L_x_307:
[----:B------:R-:W-:Y:S05]  /*ec60*/  BSYNC B1 ;  /* 0x0000000000017941 */ /* 0x000fea0003800000 */
.L_x_306:
[----:B0-----:R-:W-:Y:S01]  /*ec70*/  @!P5 IMAD R3, R32, R17, R2 ;  /* 0x000000112003d224 */ /* 0x001fe200078e0202 */
[----:B------:R-:W-:Y:S04]  /*ec80*/  BSSY B1, `(.L_x_308) ;  /* 0x0000006000017945 */ /* 0x000fe80003800000 */
[----:B------:R0:W-:Y:S01]  /*ec90*/  @!P5 STG.E.U8 desc[UR36][R6.64+0x10], R3 ;  /* 0x000010030600d986 */ /* 0x0001e2000c101124 */
[----:B------:R-:W-:Y:S05]  /*eca0*/  @P6 BRA `(.L_x_309) ;  /* 0x00000000000c6947 */ /* 0x000fea0003800000 */
[----:B------:R-:W0:Y:S02]  /*ecb0*/  LDG.E.U8 R16, desc[UR36][R14.64+0x11] ;  /* 0x000011240e107981 */ /* 0x000e24000c1e1100 */
[----:B0-----:R-:W-:-:S05]  /*ecc0*/  PRMT R3, R16, 0x8880, RZ ;  /* 0x0000888010037816 */ /* 0x001fca00000000ff */
[----:B------:R-:W-:-:S07]  /*ecd0*/  IMAD R2, R3, R18, RZ ;  /* 0x0000001203027224 */ /* 0x000fce00078e02ff */
.L_x_309:
[----:B------:R-:W-:Y:S05]  /*ece0*/  BSYNC B1 ;  /* 0x0000000000017941 */ /* 0x000fea0003800000 */
.L_x_308:
[----:B------:R-:W-:Y:S01]  /*ecf0*/  @!P6 IMAD R33, R33, R17, R2 ;  /* 0x000000112121e224 */ /* 0x000fe200078e0202 */
[----:B------:R-:W-:Y:S04]  /*ed00*/  BSSY B1, `(.L_x_310) ;  /* 0x0000006000017945 */ /* 0x000fe80003800000 */
[----:B------:R0:W-:Y:S01]  /*ed10*/  @!P6 STG.E.U8 desc[UR36][R6.64+0x11], R33 ;  /* 0x000011210600e986 */ /* 0x0001e2000c101124 */
[----:B------:R-:W-:Y:S05]  /*ed20*/  @P1 BRA `(.L_x_311) ;  /* 0x00000000000c1947 */ /* 0x000fea0003800000 */
[----:B------:R-:W0:Y:S02]  /*ed30*/  LDG.E.U8 R16, desc[UR36][R156.64+0x10] ;  /* 0x000010249c107981 */ /* 0x000e24000c1e1100 */
[----:B0-----:R-:W-:-:S05]  /*ed40*/  PRMT R3, R16, 0x8880, RZ ;  /* 0x0000888010037816 */ /* 0x001fca00000000ff */
[----:B------:R-:W-:-:S07]  /*ed50*/  IMAD R2, R3, R18, RZ ;  /* 0x0000001203027224 */ /* 0x000fce00078e02ff */
.L_x_311:
[----:B------:R-:W-:Y:S05]  /*ed60*/  BSYNC B1 ;  /* 0x0000000000017941 */ /* 0x000fea0003800000 */
.L_x_310:
[----:B------:R-:W-:Y:S01]  /*ed70*/  ISETP.LT.OR P4, PT, R0, 0x12, !P0 ;  /* 0x000000120000780c */ /* 0x000fe20004781670 */
[----:B0-----:R-:W-:Y:S01]  /*ed80*/  @!P1 IMAD R3, R34, R17, R2 ;  /* 0x0000001122039224 */ /* 0x001fe200078e0202 */
        /* <DEDUP_REMOVED lines=10> */
.L_x_313:
[----:B------:R-:W-:Y:S05]  /*ee30*/  BSYNC B1 ;  /* 0x0000000000017941 */ /* 0x000fea0003800000 */
.L_x_312:
[----:B------:R-:W-:Y:S01]  /*ee40*/  @!P4 IMAD R35, R35, R17, R2 ;  /* 0x000000112323c224 */ /* 0x000fe200078e0202 */
[----:B------:R-:W-:Y:S04]  /*ee50*/  BSSY B1, `(.L_x_314) ;  /* 0x0000006000017945 */ /* 0x000fe80003800000 */
[----:B------:R0:W-:Y:S01]  /*ee60*/  @!P4 STG.E.U8 desc[UR36][R8.64+0x11], R35 ;  /* 0x000011230800c986 */ /* 0x0001e2000c101124 */
[----:B------:R-:W-:Y:S05]  /*ee70*/  @P3 BRA `(.L_x_315) ;  /* 0x00000000000c3947 */ /* 0x000fea0003800000 */
[----:B------:R-:W0:Y:S02]  /*ee80*/  LDG.E.U8 R16, desc[UR36][R14.64+0x18] ;  /* 0x000018240e107981 */ /* 0x000e24000c1e1100 */
[----:B0-----:R-:W-:-:S05]  /*ee90*/  PRMT R3, R16, 0x8880, RZ ;  /* 0x0000888010037816 */ /* 0x001fca00000000ff */
[----:B------:R-:W-:-:S07]  /*eea0*/  IMAD R2, R3, R18, RZ ;  /* 0x0000001203027224 */ /* 0x000fce00078e02ff */
.L_x_315:
[----:B------:R-:W-:Y:S05]  /*eeb0*/  BSYNC B1 ;  /* 0x0000000000017941 */ /* 0x000fea0003800000 */
.L_x_314:
[----:B0-----:R-:W-:Y:S01]  /*eec0*/  @!P3 IMAD R3, R36, R17, R2 ;  /* 0x000000112403b224 */ /* 0x001fe200078e0202 */
[----:B------:R-:W-:Y:S04]  /*eed0*/  BSSY B1, `(.L_x_316) ;  /* 0x0000006000017945 */ /* 0x000fe80003800000 */
[----:B------:R0:W-:Y:S01]  /*eee0*/  @!P3 STG.E.U8 desc[UR36][R6.64+0x18], R3 ;  /* 0x000018030600b986 */ /* 0x0001e2000c101124 */
[----:B------:R-:W-:Y:S05]  /*eef0*/  @P5 BRA `(.L_x_317) ;  /* 0x00000000000c5947 */ /* 0x000fea0003800000 */
[----:B------:R-:W0:Y:S02]  /*ef00*/  LDG.E.U8 R16, desc[UR36][R14.64+0x19] ;  /* 0x000019240e107981 */ /* 0x000e24000c1e1100 */
[----:B0-----:R-:W-:-:S05]  /*ef10*/  PRMT R3, R16, 0x8880, RZ ;  /* 0x0000888010037816 */ /* 0x001fca00000000ff */
[----:B------:R-:W-:-:S07]  /*ef20*/  IMAD R2, R3, R18, RZ ;  /* 0x0000001203027224 */ /* 0x000fce00078e02ff */
.L_x_317:
[----:B------:R-:W-:Y:S05]  /*ef30*/  BSYNC B1 ;  /* 0x0000000000017941 */ /* 0x000fea0003800000 */
.L_x_316:
[----:B------:R-:W-:Y:S01]  /*ef40*/  @!P5 IMAD R37, R37, R17, R2 ;  /* 0x000000112525d224 */ /* 0x000fe200078e0202 */
[----:B------:R-:W-:Y:S04]  /*ef50*/  BSSY B1, `(.L_x_318) ;  /* 0x0000006000017945 */ /* 0x000fe80003800000 */
[----:B------:R0:W-:Y:S01]  /*ef60*/  @!P5 STG.E.U8 desc[UR36][R6.64+0x19], R37 ;  /* 0x000019250600d986 */ /* 0x0001e2000c101124 */
[----:B------:R-:W-:Y:S05]  /*ef70*/  @P6 BRA `(.L_x_319) ;  /* 0x00000000000c6947 */ /* 0x000fea0003800000 */
[----:B------:R-:W0:Y:S02]  /*ef80*/  LDG.E.U8 R16, desc[UR36][R156.64+0x18] ;  /* 0x000018249c107981 */ /* 0x000e24000c1e1100 */
[----:B0-----:R-:W-:-:S05]  /*ef90*/  PRMT R3, R16, 0x8880, RZ ;  /* 0x0000888010037816 */ /* 0x001fca00000000ff */
[----:B------:R-:W-:-:S07]  /*efa0*/  IMAD R2, R3, R18, RZ ;  /* 0x0000001203027224 */ /* 0x000fce00078e02ff */
.L_x_319:
[----:B------:R-:W-:Y:S05]  /*efb0*/  BSYNC B1 ;  /* 0x0000000000017941 */ /* 0x000fea0003800000 */
.L_x_318:
[----:B0-----:R-:W-:Y:S01]  /*efc0*/  @!P6 IMAD R3, R38, R17, R2 ;  /* 0x000000112603e224 */ /* 0x001fe200078e0202 */
[----:B------:R-:W-:Y:S04]  /*efd0*/  BSSY B1, `(.L_x_320) ;  /* 0x0000006000017945 */ /* 0x000fe80003800000 */
[----:B------:R0:W-:Y:S01]  /*efe0*/  @!P6 STG.E.U8 desc[UR36][R8.64+0x18], R3 ;  /* 0x000018030800e986 */ /* 0x0001e2000c101124 */
[----:B------:R-:W-:Y:S05]  /*eff0*/  @P1 BRA `(.L_x_321) ;  /* 0x00000000000c1947 */ /* 0x000fea0003800000 */
[----:B------:R-:W0:Y:S02]  /*f000*/  LDG.E.U8 R16, desc[UR36][R156.64+0x19] ;  /* 0x000019249c107981 */ /* 0x000e24000c1e1100 */
[----:B0-----:R-:W-:-:S05]  /*f010*/  PRMT R3, R16, 0x8880, RZ ;  /* 0x0000888010037816 */ /* 0x001fca00000000ff */
[----:B------:R-:W-:-:S07]  /*f020*/  IMAD R2, R3, R18, RZ ;  /* 0x0000001203027224 */ /* 0x000fce00078e02ff */
.L_x_321:
[----:B------:R-:W-:Y:S05]  /*f030*/  BSYNC B1 ;  /* 0x0000000000017941 */ /* 0x000fea0003800000 */
.L_x_320:
        /* <DEDUP_REMOVED lines=12> */
.L_x_323:
[----:B------:R-:W-:Y:S05]  /*f100*/  BSYNC B1 ;  /* 0x0000000000017941 */ /* 0x000fea0003800000 */
.L_x_322:
[----:B0-----:R-:W-:Y:S01]  /*f110*/  @!P4 IMAD R3, R40, R17, R2 ;  /* 0x000000112803c224 */ /* 0x001fe200078e0202 */
[----:B------:R-:W-:Y:S04]  /*f120*/  BSSY B1, `(.L_x_324) ;  /* 0x0000006000017945 */ /* 0x000fe80003800000 */
[----:B------:R0:W-:Y:S01]  /*f130*/  @!P4 STG.E.U8 desc[UR36][R6.64+0x20], R3 ;  /* 0x000020030600c986 */ /* 0x0001e2000c101124 */
[----:B------:R-:W-:Y:S05]  /*f140*/  @P3 BRA `(.L_x_325) ;  /* 0x00000000000c3947 */ /* 0x000fea0003800000 */
[----:B------:R-:W0:Y:S02]  /*f150*/  LDG.E.U8 R16, desc[UR36][R14.64+0x21] ;  /* 0x000021240e107981 */ /* 0x000e24000c1e1100 */
[----:B0-----:R-:W-:-:S05]  /*f160*/  PRMT R3, R16, 0x8880, RZ ;  /* 0x0000888010037816 */ /* 0x001fca00000000ff */
[----:B------:R-:W-:-:S07]  /*f170*/  IMAD R2, R3, R18, RZ ;  /* 0x0000001203027224 */ /* 0x000fce00078e02ff */
.L_x_325:
[----:B------:R-:W-:Y:S05]  /*f180*/  BSYNC B1 ;  /* 0x0000000000017941 */ /* 0x000fea0003800000 */
.L_x_324:
[----:B------:R-:W-:Y:S01]  /*f190*/  @!P3 IMAD R41, R41, R17, R2 ;  /* 0x000000112929b224 */ /* 0x000fe200078e0202 */
[----:B------:R-:W-:Y:S04]  /*f1a0*/  BSSY B1, `(.L_x_326) ;  /* 0x0000006000017945 */ /* 0x000fe80003800000 */
[----:B------:R0:W-:Y:S01]  /*f1b0*/  @!P3 STG.E.U8 desc[UR36][R6.64+0x21], R41 ;  /* 0x000021290600b986 */ /* 0x0001e2000c101124 */
[----:B------:R-:W-:Y:S05]  /*f1c0*/  @P5 BRA `(.L_x_327) ;  /* 0x00000000000c5947 */ /* 0x000fea0003800000 */
[----:B------:R-:W0:Y:S02]  /*f1d0*/  LDG.E.U8 R16, desc[UR36][R156.64+0x20] ;  /* 0x000020249c107981 */ /* 0x000e24000c1e1100 */
[----:B0-----:R-:W-:-:S05]  /*f1e0*/  PRMT R3, R16, 0x8880, RZ ;  /* 0x0000888010037816 */ /* 0x001fca00000000ff */
[----:B------:R-:W-:-:S07]  /*f1f0*/  IMAD R2, R3, R18, RZ ;  /* 0x0000001203027224 */ /* 0x000fce00078e02ff */
.L_x_327:
[----:B------:R-:W-:Y:S05]  /*f200*/  BSYNC B1 ;  /* 0x0000000000017941 */ /* 0x000fea0003800000 */
.L_x_326:
[----:B0-----:R-:W-:Y:S01]  /*f210*/  @!P5 IMAD R3, R42, R17, R2 ;  /* 0x000000112a03d224 */ /* 0x001fe200078e0202 */
[----:B------:R-:W-:Y:S04]  /*f220*/  BSSY B1, `(.L_x_328) ;  /* 0x0000006000017945 */ /* 0x000fe80003800000 */
[----:B------:R0:W-:Y:S01]  /*f230*/  @!P5 STG.E.U8 desc[UR36][R8.64+0x20], R3 ;  /* 0x000020030800d986 */ /* 0x0001e2000c101124 */
[----:B------:R-:W-:Y:S05]  /*f240*/  @P6 BRA `(.L_x_329) ;  /* 0x00000000000c6947 */ /* 0x000fea0003800000 */
[----:B------:R-:W0:Y:S02]  /*f250*/  LDG.E.U8 R16, desc[UR36][R156.64+0x21] ;  /* 0x000021249c107981 */ /* 0x000e24000c1e1100 */
[----:B0-----:R-:W-:-:S05]  /*f260*/  PRMT R3, R16, 0x8880, RZ ;  /* 0x0000888010037816 */ /* 0x001fca00000000ff */
[----:B------:R-:W-:-:S07]  /*f270*/  IMAD R2, R3, R18, RZ ;  /* 0x0000001203027224 */ /* 0x000fce00078e02ff */
.L_x_329:
[----:B------:R-:W-:Y:S05]  /*f280*/  BSYNC B1 ;  /* 0x0000000000017941 */ /* 0x000fea0003800000 */
.L_x_328:
[----:B------:R-:W-:Y:S01]  /*f290*/  @!P6 IMAD R43, R43, R17, R2 ;  /* 0x000000112b2be224 */ /* 0x000fe200078e0202 */
[----:B------:R-:W-:Y:S04]  /*f2a0*/  BSSY B1, `(.L_x_330) ;  /* 0x0000006000017945 */ /* 0x000fe80003800000 */
[----:B------:R0:W-:Y:S01]  /*f2b0*/  @!P6 STG.E.U8 desc[UR36][R8.64+0x21], R43 ;  /* 0x0000212b0800e986 */ /* 0x0001e2000c101124 */
[----:B------:R-:W-:Y:S05]  /*f2c0*/  @P1 BRA `(.L_x_331) ;  /* 0x00000000000c1947 */ /* 0x000fea0003800000 */
[----:B------:R-:W0:Y:S02]  /*f2d0*/  LDG.E.U8 R16, desc[UR36][R14.64+0x28] ;  /* 0x000028240e107981 */ /* 0x000e24000c1e1100 */
[----:B0-----:R-:W-:-:S05]  /*f2e0*/  PRMT R3, R16, 0x8880, RZ ;  /* 0x0000888010037816 */ /* 0x001fca00000000ff */
[----:B------:R-:W-:-:S07]  /*f2f0*/  IMAD R2, R3, R18, RZ ;  /* 0x0000001203027224 */ /* 0x000fce00078e02ff */
.L_x_331:
[----:B------:R-:W-:Y:S05]  /*f300*/  BSYNC B1 ;  /* 0x0000000000017941 */ /* 0x000fea0003800000 */
.L_x_330:
        /* <DEDUP_REMOVED lines=12> */
.L_x_333:
[----:B------:R-:W-:Y:S05]  /*f3d0*/  BSYNC B1 ;  /* 0x0000000000017941 */ /* 0x000fea0003800000 */
.L_x_332:
[----:B------:R-:W-:Y:S01]  /*f3e0*/  @!P4 IMAD R45, R45, R17, R2 ;  /* 0x000000112d2dc224 */ /* 0x000fe200078e0202 */
[----:B------:R-:W-:Y:S04]  /*f3f0*/  BSSY B1, `(.L_x_334) ;  /* 0x0000006000017945 */ /* 0x000fe80003800000 */
[----:B------:R0:W-:Y:S01]  /*f400*/  @!P4 STG.E.U8 desc[UR36][R6.64+0x29], R45 ;  /* 0x0000292d0600c986 */ /* 0x0001e2000c101124 */
[----:B------:R-:W-:Y:S05]  /*f410*/  @P3 BRA `(.L_x_335) ;  /* 0x00000000000c3947 */ /* 0x000fea0003800000 */
[----:B------:R-:W0:Y:S02]  /*f420*/  LDG.E.U8 R16, desc[UR36][R156.64+0x28] ;  /* 0x000028249c107981 */ /* 0x000e24000c1e1100 */
[----:B0-----:R-:W-:-:S05]  /*f430*/  PRMT R3, R16, 0x8880, RZ ;  /* 0x0000888010037816 */ /* 0x001fca00000000ff */
[----:B------:R-:W-:-:S07]  /*f440*/  IMAD R2, R3, R18, RZ ;  /* 0x0000001203027224 */ /* 0x000fce00078e02ff */
.L_x_335:
[----:B------:R-:W-:Y:S05]  /*f450*/  BSYNC B1 ;  /* 0x0000000000017941 */ /* 0x000fea0003800000 */
.L_x_334:
[----:B0-----:R-:W-:Y:S01]  /*f460*/  @!P3 IMAD R3, R46, R17, R2 ;  /* 0x000000112e03b224 */ /* 0x001fe200078e0202 */
[----:B------:R-:W-:Y:S04]  /*f470*/  BSSY B1, `(.L_x_336) ;  /* 0x0000006000017945 */ /* 0x000fe80003800000 */
[----:B------:R0:W-:Y:S01]  /*f480*/  @!P3 STG.E.U8 desc[UR36][R8.64+0x28], R3 ;  /* 0x000028030800b986 */ /* 0x0001e2000c101124 */
[----:B------:R-:W-:Y:S05]  /*f490*/  @P5 BRA `(.L_x_337) ;  /* 0x00000000000c5947 */ /* 0x000fea0003800000 */
[----:B------:R-:W0:Y:S02]  /*f4a0*/  LDG.E.U8 R16, desc[UR36][R156.64+0x29] ;  /* 0x000029249c107981 */ /* 0x000e24000c1e1100 */
[----:B0-----:R-:W-:-:S05]  /*f4b0*/  PRMT R3, R16, 0x8880, RZ ;  /* 0x0000888010037816 */ /* 0x001fca00000000ff */
[----:B------:R-:W-:-:S07]  /*f4c0*/  IMAD R2, R3, R18, RZ ;  /* 0x0000001203027224 */ /* 0x000fce00078e02ff */
.L_x_337:
[----:B------:R-:W-:Y:S05]  /*f4d0*/  BSYNC B1 ;  /* 0x0000000000017941 */ /* 0x000fea0003800000 */
.L_x_336:
[----:B------:R-:W-:Y:S01]  /*f4e0*/  @!P5 IMAD R47, R47, R17, R2 ;  /* 0x000000112f2fd224 */ /* 0x000fe200078e0202 */
[----:B------:R-:W-:Y:S04]  /*f4f0*/  BSSY B1, `(.L_x_338) ;  /* 0x0000006000017945 */ /* 0x000fe80003800000 */
[----:B------:R0:W-:Y:S01]  /*f500*/  @!P5 STG.E.U8 desc[UR36][R8.64+0x29], R47 ;  /* 0x0000292f0800d986 */ /* 0x0001e2000c101124 */
[----:B------:R-:W-:Y:S05]  /*f510*/  @P6 BRA `(.L_x_339) ;  /* 0x00000000000c6947 */ /* 0x000fea0003800000 */
[----:B------:R-:W0:Y:S02]  /*f520*/  LDG.E.U8 R16, desc[UR36][R14.64+0x30] ;  /* 0x000030240e107981 */ /* 0x000e24000c1e1100 */
[----:B0-----:R-:W-:-:S05]  /*f530*/  PRMT R3, R16, 0x8880, RZ ;  /* 0x0000888010037816 */ /* 0x001fca00000000ff */
[----:B------:R-:W-:-:S07]  /*f540*/  IMAD R2, R3, R18, RZ ;  /* 0x0000001203027224 */ /* 0x000fce00078e02ff */
.L_x_339:
[----:B------:R-:W-:Y:S05]  /*f550*/  BSYNC B1 ;  /* 0x0000000000017941 */ /* 0x000fea0003800000 */
.L_x_338:
[----:B0-----:R-:W-:Y:S01]  /*f560*/  @!P6 IMAD R3, R48, R17, R2 ;  /* 0x000000113003e224 */ /* 0x001fe200078e0202 */
[----:B------:R-:W-:Y:S04]  /*f570*/  BSSY B1, `(.L_x_340) ;  /* 0x0000006000017945 */ /* 0x000fe80003800000 */
[----:B------:R0:W-:Y:S01]  /*f580*/  @!P6 STG.E.U8 desc[UR36][R6.64+0x30], R3 ;  /* 0x000030030600e986 */ /* 0x0001e2000c101124 */
[----:B------:R-:W-:Y:S05]  /*f590*/  @P1 BRA `(.L_x_341) ;  /* 0x00000000000c1947 */ /* 0x000fea0003800000 */
[----:B------:R-:W0:Y:S02]  /*f5a0*/  LDG.E.U8 R16, desc[UR36][R14.64+0x31] ;  /* 0x000031240e107981 */ /* 0x000e24000c1e1100 */
[----:B0-----:R-:W-:-:S05]  /*f5b0*/  PRMT R3, R16, 0x8880, RZ ;  /* 0x0000888010037816 */ /* 0x001fca00000000ff */
[----:B------:R-:W-:-:S07]  /*f5c0*/  IMAD R2, R3, R18, RZ ;  /* 0x0000001203027224 */ /* 0x000fce00078e02ff */
.L_x_341:
[----:B------:R-:W-:Y:S05]  /*f5d0*/  BSYNC B1 ;  /* 0x0000000000017941 */ /* 0x000fea0003800000 */
.L_x_340:
        /* <DEDUP_REMOVED lines=12> */
.L_x_343:
[----:B------:R-:W-:Y:S05]  /*f6a0*/  BSYNC B1 ;  /* 0x0000000000017941 */ /* 0x000fea0003800000 */
.L_x_342:
[----:B0-----:R-:W-:Y:S01]  /*f6b0*/  @!P4 IMAD R3, R50, R17, R2 ;  /* 0x000000113203c224 */ /* 0x001fe200078e0202 */
[----:B------:R-:W-:Y:S04]  /*f6c0*/  BSSY B1, `(.L_x_344) ;  /* 0x0000006000017945 */ /* 0x000fe80003800000 */
[----:B------:R0:W-:Y:S01]  /*f6d0*/  @!P4 STG.E.U8 desc[UR36][R8.64+0x30], R3 ;  /* 0x000030030800c986 */ /* 0x0001e2000c101124 */
[----:B------:R-:W-:Y:S05]  /*f6e0*/  @P3 BRA `(.L_x_345) ;  /* 0x00000000000c3947 */ /* 0x000fea0003800000 */
[----:B------:R-:W0:Y:S02]  /*f6f0*/  LDG.E.U8 R16, desc[UR36][R156.64+0x31] ;  /* 0x000031249c107981 */ /* 0x000e24000c1e1100 */
[----:B0-----:R-:W-:-:S05]  /*f700*/  PRMT R3, R16, 0x8880, RZ ;  /* 0x0000888010037816 */ /* 0x001fca00000000ff */
[----:B------:R-:W-:-:S07]  /*f710*/  IMAD R2, R3, R18, RZ ;  /* 0x0000001203027224 */ /* 0x000fce00078e02ff */
.L_x_345:
[----:B------:R-:W-:Y:S05]  /*f720*/  BSYNC B1 ;  /* 0x0000000000017941 */ /* 0x000fea0003800000 */
.L_x_344:
[----:B------:R-:W-:Y:S01]  /*f730*/  @!P3 IMAD R51, R51, R17, R2 ;  /* 0x000000113333b224 */ /* 0x000fe200078e0202 */
[----:B------:R-:W-:Y:S04]  /*f740*/  BSSY B1, `(.L_x_346) ;  /* 0x0000006000017945 */ /* 0x000fe80003800000 */
[----:B------:R0:W-:Y:S01]  /*f750*/  @!P3 STG.E.U8 desc[UR36][R8.64+0x31], R51 ;  /* 0x000031330800b986 */ /* 0x0001e2000c101124 */
[----:B------:R-:W-:Y:S05]  /*f760*/  @P5 BRA `(.L_x_347) ;  /* 0x00000000000c5947 */ /* 0x000fea0003800000 */
[----:B------:R-:W0:Y:S02]  /*f770*/  LDG.E.U8 R16, desc[UR36][R14.64+0x38] ;  /* 0x000038240e107981 */ /* 0x000e24000c1e1100 */
[----:B0-----:R-:W-:-:S05]  /*f780*/  PRMT R3, R16, 0x8880, RZ ;  /* 0x0000888010037816 */ /* 0x001fca00000000ff */
[----:B------:R-:W-:-:S07]  /*f790*/  IMAD R2, R3, R18, RZ ;  /* 0x0000001203027224 */ /* 0x000fce00078e02ff */
.L_x_347:
[----:B------:R-:W-:Y:S05]  /*f7a0*/  BSYNC B1 ;  /* 0x0000000000017941 */ /* 0x000fea0003800000 */
.L_x_346:
[----:B0-----:R-:W-:Y:S01]  /*f7b0*/  @!P5 IMAD R3, R52, R17, R2 ;  /* 0x000000113403d224 */ /* 0x001fe200078e0202 */
[----:B------:R-:W-:Y:S04]  /*f7c0*/  BSSY B1, `(.L_x_348) ;  /* 0x0000006000017945 */ /* 0x000fe80003800000 */
[----:B------:R0:W-:Y:S01]  /*f7d0*/  @!P5 STG.E.U8 desc[UR36][R6.64+0x38], R3 ;  /* 0x000038030600d986 */ /* 0x0001e2000c101124 */
[----:B------:R-:W-:Y:S05]  /*f7e0*/  @P6 BRA `(.L_x_349) ;  /* 0x00000000000c6947 */ /* 0x000fea0003800000 */
[----:B------:R-:W0:Y:S02]  /*f7f0*/  LDG.E.U8 R16, desc[UR36][R14.64+0x39] ;  /* 0x000039240e107981 */ /* 0x000e24000c1e1100 */
[----:B0-----:R-:W-:-:S05]  /*f800*/  PRMT R3, R16, 0x8880, RZ ;  /* 0x0000888010037816 */ /* 0x001fca00000000ff */
[----:B------:R-:W-:-:S07]  /*f810*/  IMAD R2, R3, R18, RZ ;  /* 0x0000001203027224 */ /* 0x000fce00078e02ff */
.L_x_349:
[----:B------:R-:W-:Y:S05]  /*f820*/  BSYNC B1 ;  /* 0x0000000000017941 */ /* 0x000fea0003800000 */
.L_x_348:
[----:B------:R-:W-:Y:S01]  /*f830*/  @!P6 IMAD R53, R53, R17, R2 ;  /* 0x000000113535e224 */ /* 0x000fe200078e0202 */
[----:B------:R-:W-:Y:S04]  /*f840*/  BSSY B1, `(.L_x_350) ;  /* 0x0000006000017945 */ /* 0x000fe80003800000 */
[----:B------:R0:W-:Y:S01]  /*f850*/  @!P6 STG.E.U8 desc[UR36][R6.64+0x39], R53 ;  /* 0x000039350600e986 */ /* 0x0001e2000c101124 */
[----:B------:R-:W-:Y:S05]  /*f860*/  @P1 BRA `(.L_x_351) ;  /* 0x00000000000c1947 */ /* 0x000fea0003800000 */
[----:B------:R-:W0:Y:S02]  /*f870*/  LDG.E.U8 R16, desc[UR36][R156.64+0x38] ;  /* 0x000038249c107981 */ /* 0x000e24000c1e1100 */
[----:B0-----:R-:W-:-:S05]  /*f880*/  PRMT R3, R16, 0x8880, RZ ;  /* 0x0000888010037816 */ /* 0x001fca00000000ff */
[----:B------:R-:W-:-:S07]  /*f890*/  IMAD R2, R3, R18, RZ ;  /* 0x0000001203027224 */ /* 0x000fce00078e02ff */
.L_x_351:
[----:B------:R-:W-:Y:S05]  /*f8a0*/  BSYNC B1 ;  /* 0x0000000000017941 */ /* 0x000fea0003800000 */
.L_x_350:
        /* <DEDUP_REMOVED lines=12> */
.L_x_353:
[----:B------:R-:W-:Y:S05]  /*f970*/  BSYNC B1 ;  /* 0x0000000000017941 */ /* 0x000fea0003800000 */
.L_x_352:
[----:B------:R-:W-:Y:S01]  /*f980*/  @!P4 IMAD R55, R55, R17, R2 ;  /* 0x000000113737c224 */ /* 0x000fe200078e0202 */
[----:B------:R-:W-:Y:S04]  /*f990*/  BSSY B1, `(.L_x_354) ;  /* 0x0000006000017945 */ /* 0x000fe80003800000 */
[----:B------:R0:W-:Y:S01]  /*f9a0*/  @!P4 STG.E.U8 desc[UR36][R8.64+0x39], R55 ;  /* 0x000039370800c986 */ /* 0x0001e2000c101124 */
[----:B------:R-:W-:Y:S05]  /*f9b0*/  @P3 BRA `(.L_x_355) ;  /* 0x00000000000c3947 */ /* 0x000fea0003800000 */
[----:B------:R-:W0:Y:S02]  /*f9c0*/  LDG.E.U8 R16, desc[UR36][R14.64+0x40] ;  /* 0x000040240e107981 */ /* 0x000e24000c1e1100 */
[----:B0-----:R-:W-:-:S05]  /*f9d0*/  PRMT R3, R16, 0x8880, RZ ;  /* 0x0000888010037816 */ /* 0x001fca00000000ff */
[----:B------:R-:W-:-:S07]  /*f9e0*/  IMAD R2, R3, R18, RZ ;  /* 0x0000001203027224 */ /* 0x000fce00078e02ff */
.L_x_355:
[----:B------:R-:W-:Y:S05]  /*f9f0*/  BSYNC B1 ;  /* 0x0000000000017941 */ /* 0x000fea0003800000 */
.L_x_354:
[----:B0-----:R-:W-:Y:S01]  /*fa00*/  @!P3 IMAD R3, R56, R17, R2 ;  /* 0x000000113803b224 */ /* 0x001fe200078e0202 */
[----:B------:R-:W-:Y:S04]  /*fa10*/  BSSY B1, `(.L_x_356) ;  /* 0x0000006000017945 */ /* 0x000fe80003800000 */
[----:B------:R0:W-:Y:S01]  /*fa20*/  @!P3 STG.E.U8 desc[UR36][R6.64+0x40], R3 ;  /* 0x000040030600b986 */ /* 0x0001e2000c101124 */
[----:B------:R-:W-:Y:S05]  /*fa30*/  @P5 BRA `(.L_x_357) ;  /* 0x00000000000c5947 */ /* 0x000fea0003800000 */
[----:B------:R-:W0:Y:S02]  /*fa40*/  LDG.E.U8 R16, desc[UR36][R14.64+0x41] ;  /* 0x000041240e107981 */ /* 0x000e24000c1e1100 */
[----:B0-----:R-:W-:-:S05]  /*fa50*/  PRMT R3, R16, 0x8880, RZ ;  /* 0x0000888010037816 */ /* 0x001fca00000000ff */
[----:B------:R-:W-:-:S07]  /*fa60*/  IMAD R2, R3, R18, RZ ;  /* 0x0000001203027224 */ /* 0x000fce00078e02ff */
.L_x_357:
[----:B------:R-:W-:Y:S05]  /*fa70*/  BSYNC B1 ;  /* 0x0000000000017941 */ /* 0x000fea0003800000 */
.L_x_356:
[----:B------:R-:W-:Y:S01]  /*fa80*/  @!P5 IMAD R57, R57, R17, R2 ;  /* 0x000000113939d224 */ /* 0x000fe200078e0202 */
[----:B------:R-:W-:Y:S04]  /*fa90*/  BSSY B1, `(.L_x_358) ;  /* 0x0000006000017945 */ /* 0x000fe80003800000 */
[----:B------:R0:W-:Y:S01]  /*faa0*/  @!P5 STG.E.U8 desc[UR36][R6.64+0x41], R57 ;  /* 0x000041390600d986 */ /* 0x0001e2000c101124 */
[----:B------:R-:W-:Y:S05]  /*fab0*/  @P6 BRA `(.L_x_359) ;  /* 0x00000000000c6947 */ /* 0x000fea0003800000 */
[----:B------:R-:W0:Y:S02]  /*fac0*/  LDG.E.U8 R16, desc[UR36][R156.64+0x40] ;  /* 0x000040249c107981 */ /* 0x000e24000c1e1100 */
[----:B0-----:R-:W-:-:S05]  /*fad0*/  PRMT R3, R16, 0x8880, RZ ;  /* 0x0000888010037816 */ /* 0x001fca00000000ff */
[----:B------:R-:W-:-:S07]  /*fae0*/  IMAD R2, R3, R18, RZ ;  /* 0x0000001203027224 */ /* 0x000fce00078e02ff */
.L_x_359:
[----:B------:R-:W-:Y:S05]  /*faf0*/  BSYNC B1 ;  /* 0x0000000000017941 */ /* 0x000fea0003800000 */
.L_x_358:
[----:B0-----:R-:W-:Y:S01]  /*fb00*/  @!P6 IMAD R3, R58, R17, R2 ;  /* 0x000000113a03e224 */ /* 0x001fe200078e0202 */
[----:B------:R-:W-:Y:S04]  /*fb10*/  BSSY B1, `(.L_x_360) ;  /* 0x0000006000017945 */ /* 0x000fe80003800000 */
[----:B------:R0:W-:Y:S01]  /*fb20*/  @!P6 STG.E.U8 desc[UR36][R8.64+0x40], R3 ;  /* 0x000040030800e986 */ /* 0x0001e2000c101124 */
[----:B------:R-:W-:Y:S05]  /*fb30*/  @P1 BRA `(.L_x_361) ;  /* 0x00000000000c1947 */ /* 0x000fea0003800000 */
[----:B------:R-:W0:Y:S02]  /*fb40*/  LDG.E.U8 R16, desc[UR36][R156.64+0x41] ;  /* 0x000041249c107981 */ /* 0x000e24000c1e1100 */
[----:B0-----:R-:W-:-:S05]  /*fb50*/  PRMT R3, R16, 0x8880, RZ ;  /* 0x0000888010037816 */ /* 0x001fca00000000ff */
[----:B------:R-:W-:-:S07]  /*fb60*/  IMAD R2, R3, R18, RZ ;  /* 0x0000001203027224 */ /* 0x000fce00078e02ff */
.L_x_361:
[----:B------:R-:W-:Y:S05]  /*fb70*/  BSYNC B1 ;  /* 0x0000000000017941 */ /* 0x000fea0003800000 */
.L_x_360:
        /* <DEDUP_REMOVED lines=12> */
.L_x_363:
[----:B------:R-:W-:Y:S05]  /*fc40*/  BSYNC B1 ;  /* 0x0000000000017941 */ /* 0x000fea0003800000 */
.L_x_362:
[----:B0-----:R-:W-:Y:S01]  /*fc50*/  @!P4 IMAD R3, R60, R17, R2 ;  /* 0x000000113c03c224 */ /* 0x001fe200078e0202 */
[----:B------:R-:W-:Y:S04]  /*fc60*/  BSSY B1, `(.L_x_364) ;  /* 0x0000006000017945 */ /* 0x000fe80003800000 */
[----:B------:R0:W-:Y:S01]  /*fc70*/  @!P4 STG.E.U8 desc[UR36][R6.64+0x48], R3 ;  /* 0x000048030600c986 */ /* 0x0001e2000c101124 */
[----:B------:R-:W-:Y:S05]  /*fc80*/  @P3 BRA `(.L_x_365) ;  /* 0x00000000000c3947 */ /* 0x000fea0003800000 */
[----:B------:R-:W0:Y:S02]  /*fc90*/  LDG.E.U8 R16, desc[UR36][R14.64+0x49] ;  /* 0x000049240e107981 */ /* 0x000e24000c1e1100 */
[----:B0-----:R-:W-:-:S05]  /*fca0*/  PRMT R3, R16, 0x8880, RZ ;  /* 0x0000888010037816 */ /* 0x001fca00000000ff */
[----:B------:R-:W-:-:S07]  /*fcb0*/  IMAD R2, R3, R18, RZ ;  /* 0x0000001203027224 */ /* 0x000fce00078e02ff */
.L_x_365:
[----:B------:R-:W-:Y:S05]  /*fcc0*/  BSYNC B1 ;  /* 0x0000000000017941 */ /* 0x000fea0003800000 */
.L_x_364:
[----:B------:R-:W-:Y:S01]  /*fcd0*/  @!P3 IMAD R61, R61, R17, R2 ;  /* 0x000000113d3db224 */ /* 0x000fe200078e0202 */
[----:B------:R-:W-:Y:S04]  /*fce0*/  BSSY B1, `(.L_x_366) ;  /* 0x0000006000017945 */ /* 0x000fe80003800000 */
[----:B------:R0:W-:Y:S01]  /*fcf0*/  @!P3 STG.E.U8 desc[UR36][R6.64+0x49], R61 ;  /* 0x0000493d0600b986 */ /* 0x0001e2000c101124 */
[----:B------:R-:W-:Y:S05]  /*fd00*/  @P5 BRA `(.L_x_367) ;  /* 0x00000000000c5947 */ /* 0x000fea0003800000 */
[----:B------:R-:W0:Y:S02]  /*fd10*/  LDG.E.U8 R16, desc[UR36][R156.64+0x48] ;  /* 0x000048249c107981 */ /* 0x000e24000c1e1100 */
[----:B0-----:R-:W-:-:S05]  /*fd20*/  PRMT R3, R16, 0x8880, RZ ;  /* 0x0000888010037816 */ /* 0x001fca00000000ff */
[----:B------:R-:W-:-:S07]  /*fd30*/  IMAD R2, R3, R18, RZ ;  /* 0x0000001203027224 */ /* 0x000fce00078e02ff */
.L_x_367:
[----:B------:R-:W-:Y:S05]  /*fd40*/  BSYNC B1 ;  /* 0x0000000000017941 */ /* 0x000fea0003800000 */
.L_x_366:
[----:B0-----:R-:W-:Y:S01]  /*fd50*/  @!P5 IMAD R3, R62, R17, R2 ;  /* 0x000000113e03d224 */ /* 0x001fe200078e0202 */
[----:B------:R-:W-:Y:S04]  /*fd60*/  BSSY B1, `(.L_x_368) ;  /* 0x0000006000017945 */ /* 0x000fe80003800000 */
[----:B------:R0:W-:Y:S01]  /*fd70*/  @!P5 STG.E.U8 desc[UR36][R8.64+0x48], R3 ;  /* 0x000048030800d986 */ /* 0x0001e2000c101124 */
[----:B------:R-:W-:Y:S05]  /*fd80*/  @P6 BRA `(.L_x_369) ;  /* 0x00000000000c6947 */ /* 0x000fea0003800000 */
[----:B------:R-:W0:Y:S02]  /*fd90*/  LDG.E.U8 R16, desc[UR36][R156.64+0x49] ;  /* 0x000049249c107981 */ /* 0x000e24000c1e1100 */
[----:B0-----:R-:W-:-:S05]  /*fda0*/  PRMT R3, R16, 0x8880, RZ ;  /* 0x0000888010037816 */ /* 0x001fca00000000ff */
[----:B------:R-:W-:-:S07]  /*fdb0*/  IMAD R2, R3, R18, RZ ;  /* 0x0000001203027224 */ /* 0x000fce00078e02ff */
.L_x_369:
[----:B------:R-:W-:Y:S05]  /*fdc0*/  BSYNC B1 ;  /* 0x0000000000017941 */ /* 0x000fea0003800000 */
.L_x_368:
[----:B------:R-:W-:Y:S01]  /*fdd0*/  @!P6 IMAD R63, R63, R17, R2 ;  /* 0x000000113f3fe224 */ /* 0x000fe200078e0202 */
[----:B------:R-:W-:Y:S04]  /*fde0*/  BSSY B1, `(.L_x_370) ;  /* 0x0000006000017945 */ /* 0x000fe80003800000 */
[----:B------:R0:W-:Y:S01]  /*fdf0*/  @!P6 STG.E.U8 desc[UR36][R8.64+0x49], R63 ;  /* 0x0000493f0800e986 */ /* 0x0001e2000c101124 */
[----:B------:R-:W-:Y:S05]  /*fe00*/  @P1 BRA `(.L_x_371) ;  /* 0x00000000000c1947 */ /* 0x000fea0003800000 */
[----:B------:R-:W0:Y:S02]  /*fe10*/  LDG.E.U8 R16, desc[UR36][R14.64+0x50] ;  /* 0x000050240e107981 */ /* 0x000e24000c1e1100 */
[----:B0-----:R-:W-:-:S05]  /*fe20*/  PRMT R3, R16, 0x8880, RZ ;  /* 0x0000888010037816 */ /* 0x001fca00000000ff */
[----:B------:R-:W-:-:S07]  /*fe30*/  IMAD R2, R3, R18, RZ ;  /* 0x0000001203027224 */ /* 0x000fce00078e02ff */
.L_x_371:
[----:B------:R-:W-:Y:S05]  /*fe40*/  BSYNC B1 ;  /* 0x0000000000017941 */ /* 0x000fea0003800000 */
.L_x_370:
        /* <DEDUP_REMOVED lines=12> */
.L_x_373:
[----:B------:R-:W-:Y:S05]  /*ff10*/  BSYNC B1 ;  /* 0x0000000000017941 */ /* 0x000fea0003800000 */
.L_x_372:
[----:B------:R-:W-:Y:S01]  /*ff20*/  @!P4 IMAD R65, R65, R17, R2 ;  /* 0x000000114141c224 */ /* 0x000fe200078e0202 */
[----:B------:R-:W-:Y:S04]  /*ff30*/  BSSY B1, `(.L_x_374) ;  /* 0x0000006000017945 */ /* 0x000fe80003800000 */
[----:B------:R0:W-:Y:S01]  /*ff40*/  @!P4 STG.E.U8 desc[UR36][R6.64+0x51], R65 ;  /* 0x000051410600c986 */ /* 0x0001e2000c101124 */
[----:B------:R-:W-:Y:S05]  /*ff50*/  @P3 BRA `(.L_x_375) ;  /* 0x00000000000c3947 */ /* 0x000fea0003800000 */
[----:B------:R-:W0:Y:S02]  /*ff60*/  LDG.E.U8 R16, desc[UR36][R156.64+0x50] ;  /* 0x000050249c107981 */ /* 0x000e24000c1e1100 */
[----:B0-----:R-:W-:-:S05]  /*ff70*/  PRMT R3, R16, 0x8880, RZ ;  /* 0x0000888010037816 */ /* 0x001fca00000000ff */
[----:B------:R-:W-:-:S07]  /*ff80*/  IMAD R2, R3, R18, RZ ;  /* 0x0000001203027224 */ /* 0x000fce00078e02ff */
.L_x_375:
[----:B------:R-:W-:Y:S05]  /*ff90*/  BSYNC B1 ;  /* 0x0000000000017941 */ /* 0x000fea0003800000 */
.L_x_374:
[----:B0-----:R-:W-:Y:S01]  /*ffa0*/  @!P3 IMAD R3, R66, R17, R2 ;  /* 0x000000114203b224 */ /* 0x001fe200078e0202 */
[----:B------:R-:W-:Y:S04]  /*ffb0*/  BSSY B1, `(.L_x_376) ;  /* 0x0000006000017945 */ /* 0x000fe80003800000 */
[----:B------:R0:W-:Y:S01]  /*ffc0*/  @!P3 STG.E.U8 desc[UR36][R8.64+0x50], R3 ;  /* 0x000050030800b986 */ /* 0x0001e2000c101124 */
[----:B------:R-:W-:Y:S05]  /*ffd0*/  @P5 BRA `(.L_x_377) ;  /* 0x00000000000c5947 */ /* 0x000fea0003800000 */
[----:B------:R-:W0:Y:S02]  /*ffe0*/  LDG.E.U8 R16, desc[UR36][R156.64+0x51] ;  /* 0x000051249c107981 */ /* 0x000e24000c1e1100 */
[----:B0-----:R-:W-:-:S05]  /*fff0*/  PRMT R3, R16, 0x8880, RZ ;  /* 0x0000888010037816 */ /* 0x001fca00000000ff */
[----:B------:R-:W-:-:S07]  /*10000*/  IMAD R2, R3, R18, RZ ;  /* 0x0000001203027224 */ /* 0x000fce00078e02ff */
.L_x_377:
[----:B------:R-:W-:Y:S05]  /*10010*/  BSYNC B1 ;  /* 0x0000000000017941 */ /* 0x000fea0003800000 */
.L_x_376:
[----:B------:R-:W-:Y:S01]  /*10020*/  @!P5 IMAD R67, R67, R17, R2 ;  /* 0x000000114343d224 */ /* 0x000fe200078e0202 */
[----:B------:R-:W-:Y:S04]  /*10030*/  BSSY B1, `(.L_x_378) ;  /* 0x0000006000017945 */ /* 0x000fe80003800000 */
[----:B------:R0:W-:Y:S01]  /*10040*/  @!P5 STG.E.U8 desc[UR36][R8.64+0x51], R67 ;  /* 0x000051430800d986 */ /* 0x0001e2000c101124 */
[----:B------:R-:W-:Y:S05]  /*10050*/  @P6 BRA `(.L_x_379) ;  /* 0x00000000000c6947 */ /* 0x000fea0003800000 */
[----:B------:R-:W0:Y:S02]  /*10060*/  LDG.E.U8 R16, desc[UR36][R14.64+0x58] ;  /* 0x000058240e107981 */ /* 0x000e24000c1e1100 */
[----:B0-----:R-:W-:-:S05]  /*10070*/  PRMT R3, R16, 0x8880, RZ ;  /* 0x0000888010037816 */ /* 0x001fca00000000ff */
[----:B------:R-:W-:-:S07]  /*10080*/  IMAD R2, R3, R18, RZ ;  /* 0x0000001203027224 */ /* 0x000fce00078e02ff */
.L_x_379:
[----:B------:R-:W-:Y:S05]  /*10090*/  BSYNC B1 ;  /* 0x0000000000017941 */ /* 0x000fea0003800000 */
.L_x_378:
[----:B0-----:R-:W-:Y:S01]  /*100a0*/  @!P6 IMAD R3, R68, R17, R2 ;  /* 0x000000114403e224 */ /* 0x001fe200078e0202 */
[----:B------:R-:W-:Y:S04]  /*100b0*/  BSSY B1, `(.L_x_380) ;  /* 0x0000006000017945 */ /* 0x000fe80003800000 */
[----:B------:R0:W-:Y:S01]  /*100c0*/  @!P6 STG.E.U8 desc[UR36][R6.64+0x58], R3 ;  /* 0x000058030600e986 */ /* 0x0001e2000c101124 */
[----:B------:R-:W-:Y:S05]  /*100d0*/  @P1 BRA `(.L_x_381) ;  /* 0x00000000000c1947 */ /* 0x000fea0003800000 */
[----:B------:R-:W0:Y:S02]  /*100e0*/  LDG.E.U8 R16, desc[UR36][R14.64+0x59] ;  /* 0x000059240e107981 */ /* 0x000e24000c1e1100 */
[----:B0-----:R-:W-:-:S05]  /*100f0*/  PRMT R3, R16, 0x8880, RZ ;  /* 0x0000888010037816 */ /* 0x001fca00000000ff */
[----:B------:R-:W-:-:S07]  /*10100*/  IMAD R2, R3, R18, RZ ;  /* 0x0000001203027224 */ /* 0x000fce00078e02ff */
.L_x_381:
[----:B------:R-:W-:Y:S05]  /*10110*/  BSYNC B1 ;  /* 0x0000000000017941 */ /* 0x000fea0003800000 */
.L_x_380:
        /* <DEDUP_REMOVED lines=12> */
.L_x_383:
[----:B------:R-:W-:Y:S05]  /*101e0*/  BSYNC B1 ;  /* 0x0000000000017941 */ /* 0x000fea0003800000 */
.L_x_382:
[----:B0-----:R-:W-:Y:S01]  /*101f0*/  @!P4 IMAD R3, R70, R17, R2 ;  /* 0x000000114603c224 */ /* 0x001fe200078e0202 */
[----:B------:R-:W-:Y:S04]  /*10200*/  BSSY B1, `(.L_x_384) ;  /* 0x0000006000017945 */ /* 0x000fe80003800000 */
[----:B------:R0:W-:Y:S01]  /*10210*/  @!P4 STG.E.U8 desc[UR36][R8.64+0x58], R3 ;  /* 0x000058030800c986 */ /* 0x0001e2000c101124 */
[----:B------:R-:W-:Y:S05]  /*10220*/  @P3 BRA `(.L_x_385) ;  /* 0x00000000000c3947 */ /* 0x000fea0003800000 */
[----:B------:R-:W0:Y:S02]  /*10230*/  LDG.E.U8 R16, desc[UR36][R156.64+0x59] ;  /* 0x000059249c107981 */ /* 0x000e24000c1e1100 */
[----:B0-----:R-:W-:-:S05]  /*10240*/  PRMT R3, R16, 0x8880, RZ ;  /* 0x0000888010037816 */ /* 0x001fca00000000ff */
[----:B------:R-:W-:-:S07]  /*10250*/  IMAD R2, R3, R18, RZ ;  /* 0x0000001203027224 */ /* 0x000fce00078e02ff */
.L_x_385:
[----:B------:R-:W-:Y:S05]  /*10260*/  BSYNC B1 ;  /* 0x0000000000017941 */ /* 0x000fea0003800000 */
.L_x_384:
[----:B------:R-:W-:Y:S01]  /*10270*/  @!P3 IMAD R71, R71, R17, R2 ;  /* 0x000000114747b224 */ /* 0x000fe200078e0202 */
[----:B------:R-:W-:Y:S04]  /*10280*/  BSSY B1, `(.L_x_386) ;  /* 0x0000006000017945 */ /* 0x000fe80003800000 */
[----:B------:R0:W-:Y:S01]  /*10290*/  @!P3 STG.E.U8 desc[UR36][R8.64+0x59], R71 ;  /* 0x000059470800b986 */ /* 0x0001e2000c101124 */
[----:B------:R-:W-:Y:S05]  /*102a0*/  @P5 BRA `(.L_x_387) ;  /* 0x00000000000c5947 */ /* 0x000fea0003800000 */
[----:B------:R-:W0:Y:S02]  /*102b0*/  LDG.E.U8 R16, desc[UR36][R14.64+0x60] ;  /* 0x000060240e107981 */ /* 0x000e24000c1e1100 */
[----:B0-----:R-:W-:-:S05]  /*102c0*/  PRMT R3, R16, 0x8880, RZ ;  /* 0x0000888010037816 */ /* 0x001fca00000000ff */
[----:B------:R-:W-:-:S07]  /*102d0*/  IMAD R2, R3, R18, RZ ;  /* 0x0000001203027224 */ /* 0x000fce00078e02ff */
.L_x_387:
[----:B------:R-:W-:Y:S05]  /*102e0*/  BSYNC B1 ;  /* 0x0000000000017941 */ /* 0x000fea0003800000 */
.L_x_386:
[----:B0-----:R-:W-:Y:S01]  /*102f0*/  @!P5 IMAD R3, R72, R17, R2 ;  /* 0x000000114803d224 */ /* 0x001fe200078e0202 */
[----:B------:R-:W-:Y:S04]  /*10300*/  BSSY B1, `(.L_x_388) ;  /* 0x0000006000017945 */ /* 0x000fe80003800000 */
[----:B------:R0:W-:Y:S01]  /*10310*/  @!P5 STG.E.U8 desc[UR36][R6.64+0x60], R3 ;  /* 0x000060030600d986 */ /* 0x0001e2000c101124 */
[----:B------:R-:W-:Y:S05]  /*10320*/  @P6 BRA `(.L_x_389) ;  /* 0x00000000000c6947 */ /* 0x000fea0003800000 */
[----:B------:R-:W0:Y:S02]  /*10330*/  LDG.E.U8 R16, desc[UR36][R14.64+0x61] ;  /* 0x000061240e107981 */ /* 0x000e24000c1e1100 */
[----:B0-----:R-:W-:-:S05]  /*10340*/  PRMT R3, R16, 0x8880, RZ ;  /* 0x0000888010037816 */ /* 0x001fca00000000ff */
[----:B------:R-:W-:-:S07]  /*10350*/  IMAD R2, R3, R18, RZ ;  /* 0x0000001203027224 */ /* 0x000fce00078e02ff */
.L_x_389:
[----:B------:R-:W-:Y:S05]  /*10360*/  BSYNC B1 ;  /* 0x0000000000017941 */ /* 0x000fea0003800000 */
.L_x_388:
[----:B------:R-:W-:Y:S01]  /*10370*/  @!P6 IMAD R73, R73, R17, R2 ;  /* 0x000000114949e224 */ /* 0x000fe200078e0202 */
[----:B------:R-:W-:Y:S04]  /*10380*/  BSSY B1, `(.L_x_390) ;  /* 0x0000006000017945 */ /* 0x000fe80003800000 */
[----:B------:R0:W-:Y:S01]  /*10390*/  @!P6 STG.E.U8 desc[UR36][R6.64+0x61], R73 ;  /* 0x000061490600e986 */ /* 0x0001e2000c101124 */
[----:B------:R-:W-:Y:S05]  /*103a0*/  @P1 BRA `(.L_x_391) ;  /* 0x00000000000c1947 */ /* 0x000fea0003800000 */
[----:B------:R-:W0:Y:S02]  /*103b0*/  LDG.E.U8 R16, desc[UR36][R156.64+0x60] ;  /* 0x000060249c107981 */ /* 0x000e24000c1e1100 */
[----:B0-----:R-:W-:-:S05]  /*103c0*/  PRMT R3, R16, 0x8880, RZ ;  /* 0x0000888010037816 */ /* 0x001fca00000000ff */
[----:B------:R-:W-:-:S07]  /*103d0*/  IMAD R2, R3, R18, RZ ;  /* 0x0000001203027224 */ /* 0x000fce00078e02ff */
.L_x_391:
[----:B------:R-:W-:Y:S05]  /*103e0*/  BSYNC B1 ;  /* 0x0000000000017941 */ /* 0x000fea0003800000 */
.L_x_390:
        /* <DEDUP_REMOVED lines=12> */
.L_x_393:
[----:B------:R-:W-:Y:S05]  /*104b0*/  BSYNC B1 ;  /* 0x0000000000017941 */ /* 0x000fea0003800000 */
.L_x_392:
[----:B------:R-:W-:Y:S01]  /*104c0*/  @!P4 IMAD R75, R75, R17, R2 ;  /* 0x000000114b4bc224 */ /* 0x000fe200078e0202 */
[----:B------:R-:W-:Y:S04]  /*104d0*/  BSSY B1, `(.L_x_394) ;  /* 0x0000006000017945 */ /* 0x000fe80003800000 */
[----:B------:R0:W-:Y:S01]  /*104e0*/  @!P4 STG.E.U8 desc[UR36][R8.64+0x61], R75 ;  /* 0x0000614b0800c986 */ /* 0x0001e2000c101124 */
[----:B------:R-:W-:Y:S05]  /*104f0*/  @P3 BRA `(.L_x_395) ;  /* 0x00000000000c3947 */ /* 0x000fea0003800000 */
[----:B------:R-:W0:Y:S02]  /*10500*/  LDG.E.U8 R16, desc[UR36][R14.64+0x68] ;  /* 0x000068240e107981 */ /* 0x000e24000c1e1100 */
[----:B0-----:R-:W-:-:S05]  /*10510*/  PRMT R3, R16, 0x8880, RZ ;  /* 0x0000888010037816 */ /* 0x001fca00000000ff */
[----:B------:R-:W-:-:S07]  /*10520*/  IMAD R2, R3, R18, RZ ;  /* 0x0000001203027224 */ /* 0x000fce00078e02ff */
.L_x_395:
[----:B------:R-:W-:Y:S05]  /*10530*/  BSYNC B1 ;  /* 0x0000000000017941 */ /* 0x000fea0003800000 */
.L_x_394:
[----:B0-----:R-:W-:Y:S01]  /*10540*/  @!P3 IMAD R3, R76, R17, R2 ;  /* 0x000000114c03b224 */ /* 0x001fe200078e0202 */
[----:B------:R-:W-:Y:S04]  /*10550*/  BSSY B1, `(.L_x_396) ;  /* 0x0000006000017945 */ /* 0x000fe80003800000 */
[----:B------:R0:W-:Y:S01]  /*10560*/  @!P3 STG.E.U8 desc[UR36][R6.64+0x68], R3 ;  /* 0x000068030600b986 */ /* 0x0001e2000c101124 */
[----:B------:R-:W-:Y:S05]  /*10570*/  @P5 BRA `(.L_x_397) ;  /* 0x00000000000c5947 */ /* 0x000fea0003800000 */
[----:B------:R-:W0:Y:S02]  /*10580*/  LDG.E.U8 R16, desc[UR36][R14.64+0x69] ;  /* 0x000069240e107981 */ /* 0x000e24000c1e1100 */
[----:B0-----:R-:W-:-:S05]  /*10590*/  PRMT R3, R16, 0x8880, RZ ;  /* 0x0000888010037816 */ /* 0x001fca00000000ff */
[----:B------:R-:W-:-:S07]  /*105a0*/  IMAD R2, R3, R18, RZ ;  /* 0x0000001203027224 */ /* 0x000fce00078e02ff */
.L_x_397:
[----:B------:R-:W-:Y:S05]  /*105b0*/  BSYNC B1 ;  /* 0x0000000000017941 */ /* 0x000fea0003800000 */
.L_x_396:
[----:B------:R-:W-:Y:S01]  /*105c0*/  @!P5 IMAD R77, R77, R17, R2 ;  /* 0x000000114d4dd224 */ /* 0x000fe200078e0202 */
[----:B------:R-:W-:Y:S04]  /*105d0*/  BSSY B1, `(.L_x_398) ;  /* 0x0000006000017945 */ /* 0x000fe80003800000 */
[----:B------:R0:W-:Y:S01]  /*105e0*/  @!P5 STG.E.U8 desc[UR36][R6.64+0x69], R77 ;  /* 0x0000694d0600d986 */ /* 0x0001e2000c101124 */
[----:B------:R-:W-:Y:S05]  /*105f0*/  @P6 BRA `(.L_x_399) ;  /* 0x00000000000c6947 */ /* 0x000fea0003800000 */
[----:B------:R-:W0:Y:S02]  /*10600*/  LDG.E.U8 R16, desc[UR36][R156.64+0x68] ;  /* 0x000068249c107981 */ /* 0x000e24000c1e1100 */
[----:B0-----:R-:W-:-:S05]  /*10610*/  PRMT R3, R16, 0x8880, RZ ;  /* 0x0000888010037816 */ /* 0x001fca00000000ff */
[----:B------:R-:W-:-:S07]  /*10620*/  IMAD R2, R3, R18, RZ ;  /* 0x0000001203027224 */ /* 0x000fce00078e02ff */
.L_x_399:
[----:B------:R-:W-:Y:S05]  /*10630*/  BSYNC B1 ;  /* 0x0000000000017941 */ /* 0x000fea0003800000 */
.L_x_398:
[----:B0-----:R-:W-:Y:S01]  /*10640*/  @!P6 IMAD R3, R78, R17, R2 ;  /* 0x000000114e03e224 */ /* 0x001fe200078e0202 */
[----:B------:R-:W-:Y:S04]  /*10650*/  BSSY B1, `(.L_x_400) ;  /* 0x0000006000017945 */ /* 0x000fe80003800000 */
[----:B------:R0:W-:Y:S01]  /*10660*/  @!P6 STG.E.U8 desc[UR36][R8.64+0x68], R3 ;  /* 0x000068030800e986 */ /* 0x0001e2000c101124 */
[----:B------:R-:W-:Y:S05]  /*10670*/  @P1 BRA `(.L_x_401) ;  /* 0x00000000000c1947 */ /* 0x000fea0003800000 */
[----:B------:R-:W0:Y:S02]  /*10680*/  LDG.E.U8 R16, desc[UR36][R156.64+0x69] ;  /* 0x000069249c107981 */ /* 0x000e24000c1e1100 */
[----:B0-----:R-:W-:-:S05]  /*10690*/  PRMT R3, R16, 0x8880, RZ ;  /* 0x0000888010037816 */ /* 0x001fca00000000ff */
[----:B------:R-:W-:-:S07]  /*106a0*/  IMAD R2, R3, R18, RZ ;  /* 0x0000001203027224 */ /* 0x000fce00078e02ff */
.L_x_401:
[----:B------:R-:W-:Y:S05]  /*106b0*/  BSYNC B1 ;  /* 0x0000000000017941 */ /* 0x000fea0003800000 */
.L_x_400:
        /* <DEDUP_REMOVED lines=12> */
.L_x_403:
[----:B------:R-:W-:Y:S05]  /*10780*/  BSYNC B1 ;  /* 0x0000000000017941 */ /* 0x000fea0003800000 */
.L_x_402:
[----:B0-----:R-:W-:Y:S01]  /*10790*/  @!P4 IMAD R3, R80, R17, R2 ;  /* 0x000000115003c224 */ /* 0x001fe200078e0202 */
[----:B------:R-:W-:Y:S04]  /*107a0*/  BSSY B1, `(.L_x_404) ;  /* 0x0000006000017945 */ /* 0x000fe80003800000 */
[----:B------:R0:W-:Y:S01]  /*107b0*/  @!P4 STG.E.U8 desc[UR36][R6.64+0x70], R3 ;  /* 0x000070030600c986 */ /* 0x0001e2000c101124 */
[----:B------:R-:W-:Y:S05]  /*107c0*/  @P3 BRA `(.L_x_405) ;  /* 0x00000000000c3947 */ /* 0x000fea0003800000 */
[----:B------:R-:W0:Y:S02]  /*107d0*/  LDG.E.U8 R16, desc[UR36][R14.64+0x71] ;  /* 0x000071240e107981 */ /* 0x000e24000c1e1100 */
[----:B0-----:R-:W-:-:S05]  /*107e0*/  PRMT R3, R16, 0x8880, RZ ;  /* 0x0000888010037816 */ /* 0x001fca00000000ff */
[----:B------:R-:W-:-:S07]  /*107f0*/  IMAD R2, R3, R18, RZ ;  /* 0x0000001203027224 */ /* 0x000fce00078e02ff */
.L_x_405:
[----:B------:R-:W-:Y:S05]  /*10800*/  BSYNC B1 ;  /* 0x0000000000017941 */ /* 0x000fea0003800000 */
.L_x_404:
[----:B------:R-:W-:Y:S01]  /*10810*/  @!P3 IMAD R81, R81, R17, R2 ;  /* 0x000000115151b224 */ /* 0x000fe200078e0202 */
[----:B------:R-:W-:Y:S04]  /*10820*/  BSSY B1, `(.L_x_406) ;  /* 0x0000006000017945 */ /* 0x000fe80003800000 */
[----:B------:R0:W-:Y:S01]  /*10830*/  @!P3 STG.E.U8 desc[UR36][R6.64+0x71], R81 ;  /* 0x000071510600b986 */ /* 0x0001e2000c101124 */
[----:B------:R-:W-:Y:S05]  /*10840*/  @P5 BRA `(.L_x_407) ;  /* 0x00000000000c5947 */ /* 0x000fea0003800000 */
[----:B------:R-:W0:Y:S02]  /*10850*/  LDG.E.U8 R16, desc[UR36][R156.64+0x70] ;  /* 0x000070249c107981 */ /* 0x000e24000c1e1100 */
[----:B0-----:R-:W-:-:S05]  /*10860*/  PRMT R3, R16, 0x8880, RZ ;  /* 0x0000888010037816 */ /* 0x001fca00000000ff */
[----:B------:R-:W-:-:S07]  /*10870*/  IMAD R2, R3, R18, RZ ;  /* 0x0000001203027224 */ /* 0x000fce00078e02ff */
.L_x_407:
[----:B------:R-:W-:Y:S05]  /*10880*/  BSYNC B1 ;  /* 0x0000000000017941 */ /* 0x000fea0003800000 */
.L_x_406:
[----:B0-----:R-:W-:Y:S01]  /*10890*/  @!P5 IMAD R3, R82, R17, R2 ;  /* 0x000000115203d224 */ /* 0x001fe200078e0202 */
[----:B------:R-:W-:Y:S04]  /*108a0*/  BSSY B1, `(.L_x_408) ;  /* 0x0000006000017945 */ /* 0x000fe80003800000 */
[----:B------:R0:W-:Y:S01]  /*108b0*/  @!P5 STG.E.U8 desc[UR36][R8.64+0x70], R3 ;  /* 0x000070030800d986 */ /* 0x0001e2000c101124 */
[----:B------:R-:W-:Y:S05]  /*108c0*/  @P6 BRA `(.L_x_409) ;  /* 0x00000000000c6947 */ /* 0x000fea0003800000 */
[----:B------:R-:W0:Y:S02]  /*108d0*/  LDG.E.U8 R16, desc[UR36][R156.64+0x71] ;  /* 0x000071249c107981 */ /* 0x000e24000c1e1100 */
[----:B0-----:R-:W-:-:S05]  /*108e0*/  PRMT R3, R16, 0x8880, RZ ;  /* 0x0000888010037816 */ /* 0x001fca00000000ff */
[----:B------:R-:W-:-:S07]  /*108f0*/  IMAD R2, R3, R18, RZ ;  /* 0x0000001203027224 */ /* 0x000fce00078e02ff */
.L_x_409:
[----:B------:R-:W-:Y:S05]  /*10900*/  BSYNC B1 ;  /* 0x0000000000017941 */ /* 0x000fea0003800000 */
.L_x_408:
[----:B------:R-:W-:Y:S01]  /*10910*/  @!P6 IMAD R83, R83, R17, R2 ;  /* 0x000000115353e224 */ /* 0x000fe200078e0202 */
[----:B------:R-:W-:Y:S04]  /*10920*/  BSSY B1, `(.L_x_410) ;  /* 0x0000006000017945 */ /* 0x000fe80003800000 */
[----:B------:R0:W-:Y:S01]  /*10930*/  @!P6 STG.E.U8 desc[UR36][R8.64+0x71], R83 ;  /* 0x000071530800e986 */ /* 0x0001e2000c101124 */
[----:B------:R-:W-:Y:S05]  /*10940*/  @P1 BRA `(.L_x_411) ;  /* 0x00000000000c1947 */ /* 0x000fea0003800000 */
[----:B------:R-:W0:Y:S02]  /*10950*/  LDG.E.U8 R16, desc[UR36][R14.64+0x78] ;  /* 0x000078240e107981 */ /* 0x000e24000c1e1100 */
[----:B0-----:R-:W-:-:S05]  /*10960*/  PRMT R3, R16, 0x8880, RZ ;  /* 0x0000888010037816 */ /* 0x001fca00000000ff */
[----:B------:R-:W-:-:S07]  /*10970*/  IMAD R2, R3, R18, RZ ;  /* 0x0000001203027224 */ /* 0x000fce00078e02ff */
.L_x_411:
[----:B------:R-:W-:Y:S05]  /*10980*/  BSYNC B1 ;  /* 0x0000000000017941 */ /* 0x000fea0003800000 */
.L_x_410:
        /* <DEDUP_REMOVED lines=12> */
.L_x_413:
[----:B------:R-:W-:Y:S05]  /*10a50*/  BSYNC B1 ;  /* 0x0000000000017941 */ /* 0x000fea0003800000 */
.L_x_412:
[----:B------:R-:W-:Y:S01]  /*10a60*/  @!P4 IMAD R85, R85, R17, R2 ;  /* 0x000000115555c224 */ /* 0x000fe200078e0202 */
[----:B------:R-:W-:Y:S04]  /*10a70*/  BSSY B1, `(.L_x_414) ;  /* 0x0000006000017945 */ /* 0x000fe80003800000 */
[----:B------:R0:W-:Y:S01]  /*10a80*/  @!P4 STG.E.U8 desc[UR36][R6.64+0x79], R85 ;  /* 0x000079550600c986 */ /* 0x0001e2000c101124 */
[----:B------:R-:W-:Y:S05]  /*10a90*/  @P3 BRA `(.L_x_415) ;  /* 0x00000000000c3947 */ /* 0x000fea0003800000 */
[----:B------:R-:W0:Y:S02]  /*10aa0*/  LDG.E.U8 R16, desc[UR36][R156.64+0x78] ;  /* 0x000078249c107981 */ /* 0x000e24000c1e1100 */
[----:B0-----:R-:W-:-:S05]  /*10ab0*/  PRMT R3, R16, 0x8880, RZ ;  /* 0x0000888010037816 */ /* 0x001fca00000000ff */
[----:B------:R-:W-:-:S07]  /*10ac0*/  IMAD R2, R3, R18, RZ ;  /* 0x0000001203027224 */ /* 0x000fce00078e02ff */
.L_x_415:
[----:B------:R-:W-:Y:S05]  /*10ad0*/  BSYNC B1 ;  /* 0x0000000000017941 */ /* 0x000fea0003800000 */
.L_x_414:
[----:B0-----:R-:W-:Y:S01]  /*10ae0*/  @!P3 IMAD R3, R86, R17, R2 ;  /* 0x000000115603b224 */ /* 0x001fe200078e0202 */
[----:B------:R-:W-:Y:S04]  /*10af0*/  BSSY B1, `(.L_x_416) ;  /* 0x0000006000017945 */ /* 0x000fe80003800000 */
[----:B------:R0:W-:Y:S01]  /*10b00*/  @!P3 STG.E.U8 desc[UR36][R8.64+0x78], R3 ;  /* 0x000078030800b986 */ /* 0x0001e2000c101124 */
[----:B------:R-:W-:Y:S05]  /*10b10*/  @P5 BRA `(.L_x_417) ;  /* 0x00000000000c5947 */ /* 0x000fea0003800000 */
[----:B------:R-:W0:Y:S02]  /*10b20*/  LDG.E.U8 R16, desc[UR36][R156.64+0x79] ;  /* 0x000079249c107981 */ /* 0x000e24000c1e1100 */
[----:B0-----:R-:W-:-:S05]  /*10b30*/  PRMT R3, R16, 0x8880, RZ ;  /* 0x0000888010037816 */ /* 0x001fca00000000ff */
[----:B------:R-:W-:-:S07]  /*10b40*/  IMAD R2, R3, R18, RZ ;  /* 0x0000001203027224 */ /* 0x000fce00078e02ff */
.L_x_417:
[----:B------:R-:W-:Y:S05]  /*10b50*/  BSYNC B1 ;  /* 0x0000000000017941 */ /* 0x000fea0003800000 */
.L_x_416:
[----:B------:R-:W-:Y:S01]  /*10b60*/  @!P5 IMAD R87, R87, R17, R2 ;  /* 0x000000115757d224 */ /* 0x000fe200078e0202 */
[----:B------:R-:W-:Y:S04]  /*10b70*/  BSSY B1, `(.L_x_418) ;  /* 0x0000006000017945 */ /* 0x000fe80003800000 */
[----:B------:R0:W-:Y:S01]  /*10b80*/  @!P5 STG.E.U8 desc[UR36][R8.64+0x79], R87 ;  /* 0x000079570800d986 */ /* 0x0001e2000c101124 */
[----:B------:R-:W-:Y:S05]  /*10b90*/  @P6 BRA `(.L_x_419) ;  /* 0x00000000000c6947 */ /* 0x000fea0003800000 */
[----:B------:R-:W0:Y:S02]  /*10ba0*/  LDG.E.U8 R16, desc[UR36][R14.64+0x80] ;  /* 0x000080240e107981 */ /* 0x000e24000c1e1100 */
[----:B0-----:R-:W-:-:S05]  /*10bb0*/  PRMT R3, R16, 0x8880, RZ ;  /* 0x0000888010037816 */ /* 0x001fca00000000ff */
[----:B------:R-:W-:-:S07]  /*10bc0*/  IMAD R2, R3, R18, RZ ;  /* 0x0000001203027224 */ /* 0x000fce00078e02ff */
.L_x_419:
[----:B------:R-:W-:Y:S05]  /*10bd0*/  BSYNC B1 ;  /* 0x0000000000017941 */ /* 0x000fea0003800000 */
.L_x_418:
[----:B0-----:R-:W-:Y:S01]  /*10be0*/  @!P6 IMAD R3, R88, R17, R2 ;  /* 0x000000115803e224 */ /* 0x001fe200078e0202 */
[----:B------:R-:W-:Y:S04]  /*10bf0*/  BSSY B1, `(.L_x_420) ;  /* 0x0000006000017945 */ /* 0x000fe80003800000 */
[----:B------:R0:W-:Y:S01]  /*10c00*/  @!P6 STG.E.U8 desc[UR36][R6.64+0x80], R3 ;  /* 0x000080030600e986 */ /* 0x0001e2000c101124 */
[----:B------:R-:W-:Y:S05]  /*10c10*/  @P1 BRA `(.L_x_421) ;  /* 0x00000000000c1947 */ /* 0x000fea0003800000 */
[----:B------:R-:W0:Y:S02]  /*10c20*/  LDG.E.U8 R16, desc[UR36][R14.64+0x81] ;  /* 0x000081240e107981 */ /* 0x000e24000c1e1100 */
[----:B0-----:R-:W-:-:S05]  /*10c30*/  PRMT R3, R16, 0x8880, RZ ;  /* 0x0000888010037816 */ /* 0x001fca00000000ff */
[----:B------:R-:W-:-:S07]  /*10c40*/  IMAD R2, R3, R18, RZ ;  /* 0x0000001203027224 */ /* 0x000fce00078e02ff */
.L_x_421:
[----:B------:R-:W-:Y:S05]  /*10c50*/  BSYNC B1 ;  /* 0x0000000000017941 */ /* 0x000fea0003800000 */
.L_x_420:
        /* <DEDUP_REMOVED lines=12> */
.L_x_423:
[----:B------:R-:W-:Y:S05]  /*10d20*/  BSYNC B1 ;  /* 0x0000000000017941 */ /* 0x000fea0003800000 */
.L_x_422:
[----:B0-----:R-:W-:Y:S01]  /*10d30*/  @!P4 IMAD R3, R90, R17, R2 ;  /* 0x000000115a03c224 */ /* 0x001fe200078e0202 */
[----:B------:R-:W-:Y:S04]  /*10d40*/  BSSY B1, `(.L_x_424) ;  /* 0x0000006000017945 */ /* 0x000fe80003800000 */
[----:B------:R0:W-:Y:S01]  /*10d50*/  @!P4 STG.E.U8 desc[UR36][R8.64+0x80], R3 ;  /* 0x000080030800c986 */ /* 0x0001e2000c101124 */
[----:B------:R-:W-:Y:S05]  /*10d60*/  @P3 BRA `(.L_x_425) ;  /* 0x00000000000c3947 */ /* 0x000fea0003800000 */
[----:B------:R-:W0:Y:S02]  /*10d70*/  LDG.E.U8 R16, desc[UR36][R156.64+0x81] ;  /* 0x000081249c107981 */ /* 0x000e24000c1e1100 */
[----:B0-----:R-:W-:-:S05]  /*10d80*/  PRMT R3, R16, 0x8880, RZ ;  /* 0x0000888010037816 */ /* 0x001fca00000000ff */
[----:B------:R-:W-:-:S07]  /*10d90*/  IMAD R2, R3, R18, RZ ;  /* 0x0000001203027224 */ /* 0x000fce00078e02ff */
.L_x_425:
[----:B------:R-:W-:Y:S05]  /*10da0*/  BSYNC B1 ;  /* 0x0000000000017941 */ /* 0x000fea0003800000 */
.L_x_424:
[----:B------:R-:W-:Y:S01]  /*10db0*/  @!P3 IMAD R91, R91, R17, R2 ;  /* 0x000000115b5bb224 */ /* 0x000fe200078e0202 */
[----:B------:R-:W-:Y:S04]  /*10dc0*/  BSSY B1, `(.L_x_426) ;  /* 0x0000006000017945 */ /* 0x000fe80003800000 */
[----:B------:R0:W-:Y:S01]  /*10dd0*/  @!P3 STG.E.U8 desc[UR36][R8.64+0x81], R91 ;  /* 0x0000815b0800b986 */ /* 0x0001e2000c101124 */
[----:B------:R-:W-:Y:S05]  /*10de0*/  @P5 BRA `(.L_x_427) ;  /* 0x00000000000c5947 */ /* 0x000fea0003800000 */
[----:B------:R-:W0:Y:S02]  /*10df0*/  LDG.E.U8 R16, desc[UR36][R14.64+0x88] ;  /* 0x000088240e107981 */ /* 0x000e24000c1e1100 */
[----:B0-----:R-:W-:-:S05]  /*10e00*/  PRMT R3, R16, 0x8880, RZ ;  /* 0x0000888010037816 */ /* 0x001fca00000000ff */
[----:B------:R-:W-:-:S07]  /*10e10*/  IMAD R2, R3, R18, RZ ;  /* 0x0000001203027224 */ /* 0x000fce00078e02ff */
.L_x_427:
[----:B------:R-:W-:Y:S05]  /*10e20*/  BSYNC B1 ;  /* 0x0000000000017941 */ /* 0x000fea0003800000 */
.L_x_426:
[----:B0-----:R-:W-:Y:S01]  /*10e30*/  @!P5 IMAD R3, R92, R17, R2 ;  /* 0x000000115c03d224 */ /* 0x001fe200078e0202 */
[----:B------:R-:W-:Y:S04]  /*10e40*/  BSSY B1, `(.L_x_428) ;  /* 0x0000006000017945 */ /* 0x000fe80003800000 */
[----:B------:R0:W-:Y:S01]  /*10e50*/  @!P5 STG.E.U8 desc[UR36][R6.64+0x88], R3 ;  /* 0x000088030600d986 */ /* 0x0001e2000c101124 */
[----:B------:R-:W-:Y:S05]  /*10e60*/  @P6 BRA `(.L_x_429) ;  /* 0x00000000000c6947 */ /* 0x000fea0003800000 */
[----:B------:R-:W0:Y:S02]  /*10e70*/  LDG.E.U8 R16, desc[UR36][R14.64+0x89] ;  /* 0x000089240e107981 */ /* 0x000e24000c1e1100 */
[----:B0-----:R-:W-:-:S05]  /*10e80*/  PRMT R3, R16, 0x8880, RZ ;  /* 0x0000888010037816 */ /* 0x001fca00000000ff */
[----:B------:R-:W-:-:S07]  /*10e90*/  IMAD R2, R3, R18, RZ ;  /* 0x0000001203027224 */ /* 0x000fce00078e02ff */
.L_x_429:
[----:B------:R-:W-:Y:S05]  /*10ea0*/  BSYNC B1 ;  /* 0x0000000000017941 */ /* 0x000fea0003800000 */
.L_x_428:
[----:B------:R-:W-:Y:S01]  /*10eb0*/  @!P6 IMAD R93, R93, R17, R2 ;  /* 0x000000115d5de224 */ /* 0x000fe200078e0202 */
[----:B------:R-:W-:Y:S04]  /*10ec0*/  BSSY B1, `(.L_x_430) ;  /* 0x0000006000017945 */ /* 0x000fe80003800000 */
[----:B------:R0:W-:Y:S01]  /*10ed0*/  @!P6 STG.E.U8 desc[UR36][R6.64+0x89], R93 ;  /* 0x0000895d0600e986 */ /* 0x0001e2000c101124 */
[----:B------:R-:W-:Y:S05]  /*10ee0*/  @P1 BRA `(.L_x_431) ;  /* 0x00000000000c1947 */ /* 0x000fea0003800000 */
[----:B------:R-:W0:Y:S02]  /*10ef0*/  LDG.E.U8 R16, desc[UR36][R156.64+0x88] ;  /* 0x000088249c107981 */ /* 0x000e24000c1e1100 */
[----:B0-----:R-:W-:-:S05]  /*10f00*/  PRMT R3, R16, 0x8880, RZ ;  /* 0x0000888010037816 */ /* 0x001fca00000000ff */
[----:B------:R-:W-:-:S07]  /*10f10*/  IMAD R2, R3, R18, RZ ;  /* 0x0000001203027224 */ /* 0x000fce00078e02ff */
.L_x_431:
[----:B------:R-:W-:Y:S05]  /*10f20*/  BSYNC B1 ;  /* 0x0000000000017941 */ /* 0x000fea0003800000 */
.L_x_430:
        /* <DEDUP_REMOVED lines=12> */
.L_x_433:
[----:B------:R-:W-:Y:S05]  /*10ff0*/  BSYNC B1 ;  /* 0x0000000000017941 */ /* 0x000fea0003800000 */
.L_x_432:
[----:B------:R-:W-:Y:S01]  /*11000*/  @!P4 IMAD R95, R95, R17, R2 ;  /* 0x000000115f5fc224 */ /* 0x000fe200078e0202 */
[----:B------:R-:W-:Y:S04]  /*11010*/  BSSY B1, `(.L_x_434) ;  /* 0x0000006000017945 */ /* 0x000fe80003800000 */
[----:B------:R0:W-:Y:S01]  /*11020*/  @!P4 STG.E.U8 desc[UR36][R8.64+0x89], R95 ;  /* 0x0000895f0800c986 */ /* 0x0001e2000c101124 */
[----:B------:R-:W-:Y:S05]  /*11030*/  @P3 BRA `(.L_x_435) ;  /* 0x00000000000c3947 */ /* 0x000fea0003800000 */
[----:B------:R-:W0:Y:S02]  /*11040*/  LDG.E.U8 R16, desc[UR36][R14.64+0x90] ;  /* 0x000090240e107981 */ /* 0x000e24000c1e1100 */
[----:B0-----:R-:W-:-:S05]  /*11050*/  PRMT R3, R16, 0x8880, RZ ;  /* 0x0000888010037816 */ /* 0x001fca00000000ff */
[----:B------:R-:W-:-:S07]  /*11060*/  IMAD R2, R3, R18, RZ ;  /* 0x0000001203027224 */ /* 0x000fce00078e02ff */
.L_x_435:
[----:B------:R-:W-:Y:S05]  /*11070*/  BSYNC B1 ;  /* 0x0000000000017941 */ /* 0x000fea0003800000 */
.L_x_434:
[----:B0-----:R-:W-:Y:S01]  /*11080*/  @!P3 IMAD R3, R96, R17, R2 ;  /* 0x000000116003b224 */ /* 0x001fe200078e0202 */
[----:B------:R-:W-:Y:S04]  /*11090*/  BSSY B1, `(.L_x_436) ;  /* 0x0000006000017945 */ /* 0x000fe80003800000 */
[----:B------:R0:W-:Y:S01]  /*110a0*/  @!P3 STG.E.U8 desc[UR36][R6.64+0x90], R3 ;  /* 0x000090030600b986 */ /* 0x0001e2000c101124 */
[----:B------:R-:W-:Y:S05]  /*110b0*/  @P5 BRA `(.L_x_437) ;  /* 0x00000000000c5947 */ /* 0x000fea0003800000 */
[----:B------:R-:W0:Y:S02]  /*110c0*/  LDG.E.U8 R16, desc[UR36][R14.64+0x91] ;  /* 0x000091240e107981 */ /* 0x000e24000c1e1100 */
[----:B0-----:R-:W-:-:S05]  /*110d0*/  PRMT R3, R16, 0x8880, RZ ;  /* 0x0000888010037816 */ /* 0x001fca00000000ff */
[----:B------:R-:W-:-:S07]  /*110e0*/  IMAD R2, R3, R18, RZ ;  /* 0x0000001203027224 */ /* 0x000fce00078e02ff */
.L_x_437:
[----:B------:R-:W-:Y:S05]  /*110f0*/  BSYNC B1 ;  /* 0x0000000000017941 */ /* 0x000fea0003800000 */
.L_x_436:
[----:B------:R-:W-:Y:S01]  /*11100*/  @!P5 IMAD R97, R97, R17, R2 ;  /* 0x000000116161d224 */ /* 0x000fe200078e0202 */
[----:B------:R-:W-:Y:S04]  /*11110*/  BSSY B1, `(.L_x_438) ;  /* 0x0000006000017945 */ /* 0x000fe80003800000 */
[----:B------:R0:W-:Y:S01]  /*11120*/  @!P5 STG.E.U8 desc[UR36][R6.64+0x91], R97 ;  /* 0x000091610600d986 */ /* 0x0001e2000c101124 */
[----:B------:R-:W-:Y:S05]  /*11130*/  @P6 BRA `(.L_x_439) ;  /* 0x00000000000c6947 */ /* 0x000fea0003800000 */
[----:B------:R-:W0:Y:S02]  /*11140*/  LDG.E.U8 R16, desc[UR36][R156.64+0x90] ;  /* 0x000090249c107981 */ /* 0x000e24000c1e1100 */
[----:B0-----:R-:W-:-:S05]  /*11150*/  PRMT R3, R16, 0x8880, RZ ;  /* 0x0000888010037816 */ /* 0x001fca00000000ff */
[----:B------:R-:W-:-:S07]  /*11160*/  IMAD R2, R3, R18, RZ ;  /* 0x0000001203027224 */ /* 0x000fce00078e02ff */
.L_x_439:
[----:B------:R-:W-:Y:S05]  /*11170*/  BSYNC B1 ;  /* 0x0000000000017941 */ /* 0x000fea0003800000 */
.L_x_438:
[----:B0-----:R-:W-:Y:S01]  /*11180*/  @!P6 IMAD R3, R98, R17, R2 ;  /* 0x000000116203e224 */ /* 0x001fe200078e0202 */
[----:B------:R-:W-:Y:S04]  /*11190*/  BSSY B1, `(.L_x_440) ;  /* 0x0000006000017945 */ /* 0x000fe80003800000 */
[----:B------:R0:W-:Y:S01]  /*111a0*/  @!P6 STG.E.U8 desc[UR36][R8.64+0x90], R3 ;  /* 0x000090030800e986 */ /* 0x0001e2000c101124 */
[----:B------:R-:W-:Y:S05]  /*111b0*/  @P1 BRA `(.L_x_441) ;  /* 0x00000000000c1947 */ /* 0x000fea0003800000 */
[----:B------:R-:W0:Y:S02]  /*111c0*/  LDG.E.U8 R16, desc[UR36][R156.64+0x91] ;  /* 0x000091249c107981 */ /* 0x000e24000c1e1100 */
[----:B0-----:R-:W-:-:S05]  /*111d0*/  PRMT R3, R16, 0x8880, RZ ;  /* 0x0000888010037816 */ /* 0x001fca00000000ff */
[----:B------:R-:W-:-:S07]  /*111e0*/  IMAD R2, R3, R18, RZ ;  /* 0x0000001203027224 */ /* 0x000fce00078e02ff */
.L_x_441:
[----:B------:R-:W-:Y:S05]  /*111f0*/  BSYNC B1 ;  /* 0x0000000000017941 */ /* 0x000fea0003800000 */
.L_x_440:
        /* <DEDUP_REMOVED lines=12> */
.L_x_443:
[----:B------:R-:W-:Y:S05]  /*112c0*/  BSYNC B1 ;  /* 0x0000000000017941 */ /* 0x000fea0003800000 */
.L_x_442:
[----:B0-----:R-:W-:Y:S01]  /*112d0*/  @!P4 IMAD R3, R100, R17, R2 ;  /* 0x000000116403c224 */ /* 0x001fe200078e0202 */
[----:B------:R-:W-:Y:S04]  /*112e0*/  BSSY B1, `(.L_x_444) ;  /* 0x0000006000017945 */ /* 0x000fe80003800000 */
[----:B------:R0:W-:Y:S01]  /*112f0*/  @!P4 STG.E.U8 desc[UR36][R6.64+0x98], R3 ;  /* 0x000098030600c986 */ /* 0x0001e2000c101124 */
[----:B------:R-:W-:Y:S05]  /*11300*/  @P3 BRA `(.L_x_445) ;  /* 0x00000000000c3947 */ /* 0x000fea0003800000 */
[----:B------:R-:W0:Y:S02]  /*11310*/  LDG.E.U8 R16, desc[UR36][R14.64+0x99] ;  /* 0x000099240e107981 */ /* 0x000e24000c1e1100 */
[----:B0-----:R-:W-:-:S05]  /*11320*/  PRMT R3, R16, 0x8880, RZ ;  /* 0x0000888010037816 */ /* 0x001fca00000000ff */
[----:B------:R-:W-:-:S07]  /*11330*/  IMAD R2, R3, R18, RZ ;  /* 0x0000001203027224 */ /* 0x000fce00078e02ff */
.L_x_445:
[----:B------:R-:W-:Y:S05]  /*11340*/  BSYNC B1 ;  /* 0x0000000000017941 */ /* 0x000fea0003800000 */
.L_x_444:
[----:B------:R-:W-:Y:S01]  /*11350*/  @!P3 IMAD R101, R101, R17, R2 ;  /* 0x000000116565b224 */ /* 0x000fe200078e0202 */
[----:B------:R-:W-:Y:S04]  /*11360*/  BSSY B1, `(.L_x_446) ;  /* 0x0000006000017945 */ /* 0x000fe80003800000 */
[----:B------:R0:W-:Y:S01]  /*11370*/  @!P3 STG.E.U8 desc[UR36][R6.64+0x99], R101 ;  /* 0x000099650600b986 */ /* 0x0001e2000c101124 */
[----:B------:R-:W-:Y:S05]  /*11380*/  @P5 BRA `(.L_x_447) ;  /* 0x00000000000c5947 */ /* 0x000fea0003800000 */
[----:B------:R-:W0:Y:S02]  /*11390*/  LDG.E.U8 R16, desc[UR36][R156.64+0x98] ;  /* 0x000098249c107981 */ /* 0x000e24000c1e1100 */
[----:B0-----:R-:W-:-:S05]  /*113a0*/  PRMT R3, R16, 0x8880, RZ ;  /* 0x0000888010037816 */ /* 0x001fca00000000ff */
[----:B------:R-:W-:-:S07]  /*113b0*/  IMAD R2, R3, R18, RZ ;  /* 0x0000001203027224 */ /* 0x000fce00078e02ff */
.L_x_447:
[----:B------:R-:W-:Y:S05]  /*113c0*/  BSYNC B1 ;  /* 0x0000000000017941 */ /* 0x000fea0003800000 */
.L_x_446:
[----:B0-----:R-:W-:Y:S01]  /*113d0*/  @!P5 IMAD R3, R102, R17, R2 ;  /* 0x000000116603d224 */ /* 0x001fe200078e0202 */
[----:B------:R-:W-:Y:S04]  /*113e0*/  BSSY B1, `(.L_x_448) ;  /* 0x0000006000017945 */ /* 0x000fe80003800000 */
[----:B------:R0:W-:Y:S01]  /*113f0*/  @!P5 STG.E.U8 desc[UR36][R8.64+0x98], R3 ;  /* 0x000098030800d986 */ /* 0x0001e2000c101124 */
[----:B------:R-:W-:Y:S05]  /*11400*/  @P6 BRA `(.L_x_449) ;  /* 0x00000000000c6947 */ /* 0x000fea0003800000 */
[----:B------:R-:W0:Y:S02]  /*11410*/  LDG.E.U8 R16, desc[UR36][R156.64+0x99] ;  /* 0x000099249c107981 */ /* 0x000e24000c1e1100 */
[----:B0-----:R-:W-:-:S05]  /*11420*/  PRMT R3, R16, 0x8880, RZ ;  /* 0x0000888010037816 */ /* 0x001fca00000000ff */
[----:B------:R-:W-:-:S07]  /*11430*/  IMAD R2, R3, R18, RZ ;  /* 0x0000001203027224 */ /* 0x000fce00078e02ff */
.L_x_449:
[----:B------:R-:W-:Y:S05]  /*11440*/  BSYNC B1 ;  /* 0x0000000000017941 */ /* 0x000fea0003800000 */
.L_x_448:
[----:B------:R-:W-:Y:S01]  /*11450*/  @!P6 IMAD R103, R103, R17, R2 ;  /* 0x000000116767e224 */ /* 0x000fe200078e0202 */
[----:B------:R-:W-:Y:S04]  /*11460*/  BSSY B1, `(.L_x_450) ;  /* 0x0000006000017945 */ /* 0x000fe80003800000 */
[----:B------:R0:W-:Y:S01]  /*11470*/  @!P6 STG.E.U8 desc[UR36][R8.64+0x99], R103 ;  /* 0x000099670800e986 */ /* 0x0001e2000c101124 */
[----:B------:R-:W-:Y:S05]  /*11480*/  @P1 BRA `(.L_x_451) ;  /* 0x00000000000c1947 */ /* 0x000fea0003800000 */
[----:B------:R-:W0:Y:S02]  /*11490*/  LDG.E.U8 R16, desc[UR36][R14.64+0xa0] ;  /* 0x0000a0240e107981 */ /* 0x000e24000c1e1100 */
[----:B0-----:R-:W-:-:S05]  /*114a0*/  PRMT R3, R16, 0x8880, RZ ;  /* 0x0000888010037816 */ /* 0x001fca00000000ff */
[----:B------:R-:W-:-:S07]  /*114b0*/  IMAD R2, R3, R18, RZ ;  /* 0x0000001203027224 */ /* 0x000fce00078e02ff */
.L_x_451:
[----:B------:R-:W-:Y:S05]  /*114c0*/  BSYNC B1 ;  /* 0x0000000000017941 */ /* 0x000fea0003800000 */
.L_x_450:
        /* <DEDUP_REMOVED lines=12> */
.L_x_453:
[----:B------:R-:W-:Y:S05]  /*11590*/  BSYNC B1 ;  /* 0x0000000000017941 */ /* 0x000fea0003800000 */
.L_x_452:
[----:B------:R-:W-:Y:S01]  /*115a0*/  @!P4 IMAD R105, R105, R17, R2 ;  /* 0x000000116969c224 */ /* 0x000fe200078e0202 */
[----:B------:R-:W-:Y:S04]  /*115b0*/  BSSY B1, `(.L_x_454) ;  /* 0x0000006000017945 */ /* 0x000fe80003800000 */
[----:B------:R0:W-:Y:S01]  /*115c0*/  @!P4 STG.E.U8 desc[UR36][R6.64+0xa1], R105 ;  /* 0x0000a1690600c986 */ /* 0x0001e2000c101124 */
[----:B------:R-:W-:Y:S05]  /*115d0*/  @P3 BRA `(.L_x_455) ;  /* 0x00000000000c3947 */ /* 0x000fea0003800000 */
[----:B------:R-:W0:Y:S02]  /*115e0*/  LDG.E.U8 R16, desc[UR36][R156.64+0xa0] ;  /* 0x0000a0249c107981 */ /* 0x000e24000c1e1100 */
[----:B0-----:R-:W-:-:S05]  /*115f0*/  PRMT R3, R16, 0x8880, RZ ;  /* 0x0000888010037816 */ /* 0x001fca00000000ff */
[----:B------:R-:W-:-:S07]  /*11600*/  IMAD R2, R3, R18, RZ ;  /* 0x0000001203027224 */ /* 0x000fce00078e02ff */
.L_x_455:
[----:B------:R-:W-:Y:S05]  /*11610*/  BSYNC B1 ;  /* 0x0000000000017941 */ /* 0x000fea0003800000 */
.L_x_454:
[----:B0-----:R-:W-:Y:S01]  /*11620*/  @!P3 IMAD R3, R106, R17, R2 ;  /* 0x000000116a03b224 */ /* 0x001fe200078e0202 */
[----:B------:R-:W-:Y:S04]  /*11630*/  BSSY B1, `(.L_x_456) ;  /* 0x0000006000017945 */ /* 0x000fe80003800000 */
[----:B------:R0:W-:Y:S01]  /*11640*/  @!P3 STG.E.U8 desc[UR36][R8.64+0xa0], R3 ;  /* 0x0000a0030800b986 */ /* 0x0001e2000c101124 */
[----:B------:R-:W-:Y:S05]  /*11650*/  @P5 BRA `(.L_x_457) ;  /* 0x00000000000c5947 */ /* 0x000fea0003800000 */
[----:B------:R-:W0:Y:S02]  /*11660*/  LDG.E.U8 R16, desc[UR36][R156.64+0xa1] ;  /* 0x0000a1249c107981 */ /* 0x000e24000c1e1100 */
[----:B0-----:R-:W-:-:S05]  /*11670*/  PRMT R3, R16, 0x8880, RZ ;  /* 0x0000888010037816 */ /* 0x001fca00000000ff */
[----:B------:R-:W-:-:S07]  /*11680*/  IMAD R2, R3, R18, RZ ;  /* 0x0000001203027224 */ /* 0x000fce00078e02ff */
.L_x_457:
[----:B------:R-:W-:Y:S05]  /*11690*/  BSYNC B1 ;  /* 0x0000000000017941 */ /* 0x000fea0003800000 */
.L_x_456:
[----:B------:R-:W-:Y:S01]  /*116a0*/  @!P5 IMAD R107, R107, R17, R2 ;  /* 0x000000116b6bd224 */ /* 0x000fe200078e0202 */
[----:B------:R-:W-:Y:S04]  /*116b0*/  BSSY B1, `(.L_x_458) ;  /* 0x0000006000017945 */ /* 0x000fe80003800000 */
[----:B------:R0:W-:Y:S01]  /*116c0*/  @!P5 STG.E.U8 desc[UR36][R8.64+0xa1], R107 ;  /* 0x0000a16b0800d986 */ /* 0x0001e2000c101124 */
[----:B------:R-:W-:Y:S05]  /*116d0*/  @P6 BRA `(.L_x_459) ;  /* 0x00000000000c6947 */ /* 0x000fea0003800000 */
[----:B------:R-:W0:Y:S02]  /*116e0*/  LDG.E.U8 R16, desc[UR36][R14.64+0xa8] ;  /* 0x0000a8240e107981 */ /* 0x000e24000c1e1100 */
[----:B0-----:R-:W-:-:S05]  /*116f0*/  PRMT R3, R16, 0x8880, RZ ;  /* 0x0000888010037816 */ /* 0x001fca00000000ff */
[----:B------:R-:W-:-:S07]  /*11700*/  IMAD R2, R3, R18, RZ ;  /* 0x0000001203027224 */ /* 0x000fce00078e02ff */
.L_x_459:
[----:B------:R-:W-:Y:S05]  /*11710*/  BSYNC B1 ;  /* 0x0000000000017941 */ /* 0x000fea0003800000 */
.L_x_458:
[----:B0-----:R-:W-:Y:S01]  /*11720*/  @!P6 IMAD R3, R108, R17, R2 ;  /* 0x000000116c03e224 */ /* 0x001fe200078e0202 */
[----:B------:R-:W-:Y:S04]  /*11730*/  BSSY B1, `(.L_x_460) ;  /* 0x0000006000017945 */ /* 0x000fe80003800000 */
[----:B------:R0:W-:Y:S01]  /*11740*/  @!P6 STG.E.U8 desc[UR36][R6.64+0xa8], R3 ;  /* 0x0000a8030600e986 */ /* 0x0001e2000c101124 */
[----:B------:R-:W-:Y:S05]  /*11750*/  @P1 BRA `(.L_x_461) ;  /* 0x00000000000c1947 */ /* 0x000fea0003800000 */
[----:B------:R-:W0:Y:S02]  /*11760*/  LDG.E.U8 R16, desc[UR36][R14.64+0xa9] ;  /* 0x0000a9240e107981 */ /* 0x000e24000c1e1100 */
[----:B0-----:R-:W-:-:S05]  /*11770*/  PRMT R3, R16, 0x8880, RZ ;  /* 0x0000888010037816 */ /* 0x001fca00000000ff */
[----:B------:R-:W-:-:S07]  /*11780*/  IMAD R2, R3, R18, RZ ;  /* 0x0000001203027224 */ /* 0x000fce00078e02ff */
.L_x_461:
[----:B------:R-:W-:Y:S05]  /*11790*/  BSYNC B1 ;  /* 0x0000000000017941 */ /* 0x000fea0003800000 */
.L_x_460:
        /* <DEDUP_REMOVED lines=12> */
.L_x_463:
[----:B------:R-:W-:Y:S05]  /*11860*/  BSYNC B1 ;  /* 0x0000000000017941 */ /* 0x000fea0003800000 */
.L_x_462:
[----:B0-----:R-:W-:Y:S01]  /*11870*/  @!P4 IMAD R3, R110, R17, R2 ;  /* 0x000000116e03c224 */ /* 0x001fe200078e0202 */
[----:B------:R-:W-:Y:S04]  /*11880*/  BSSY B1, `(.L_x_464) ;  /* 0x0000006000017945 */ /* 0x000fe80003800000 */
[----:B------:R0:W-:Y:S01]  /*11890*/  @!P4 STG.E.U8 desc[UR36][R8.64+0xa8], R3 ;  /* 0x0000a8030800c986 */ /* 0x0001e2000c101124 */
[----:B------:R-:W-:Y:S05]  /*118a0*/  @P3 BRA `(.L_x_465) ;  /* 0x00000000000c3947 */ /* 0x000fea0003800000 */
[----:B------:R-:W0:Y:S02]  /*118b0*/  LDG.E.U8 R16, desc[UR36][R156.64+0xa9] ;  /* 0x0000a9249c107981 */ /* 0x000e24000c1e1100 */
[----:B0-----:R-:W-:-:S05]  /*118c0*/  PRMT R3, R16, 0x8880, RZ ;  /* 0x0000888010037816 */ /* 0x001fca00000000ff */
[----:B------:R-:W-:-:S07]  /*118d0*/  IMAD R2, R3, R18, RZ ;  /* 0x0000001203027224 */ /* 0x000fce00078e02ff */
.L_x_465:
[----:B------:R-:W-:Y:S05]  /*118e0*/  BSYNC B1 ;  /* 0x0000000000017941 */ /* 0x000fea0003800000 */
.L_x_464:
[----:B------:R-:W-:Y:S01]  /*118f0*/  @!P3 IMAD R111, R111, R17, R2 ;  /* 0x000000116f6fb224 */ /* 0x000fe200078e0202 */
[----:B------:R-:W-:Y:S04]  /*11900*/  BSSY B1, `(.L_x_466) ;  /* 0x0000006000017945 */ /* 0x000fe80003800000 */
[----:B------:R0:W-:Y:S01]  /*11910*/  @!P3 STG.E.U8 desc[UR36][R8.64+0xa9], R111 ;  /* 0x0000a96f0800b986 */ /* 0x0001e2000c101124 */
[----:B------:R-:W-:Y:S05]  /*11920*/  @P5 BRA `(.L_x_467) ;  /* 0x00000000000c5947 */ /* 0x000fea0003800000 */
[----:B------:R-:W0:Y:S02]  /*11930*/  LDG.E.U8 R16, desc[UR36][R14.64+0xb0] ;  /* 0x0000b0240e107981 */ /* 0x000e24000c1e1100 */
[----:B0-----:R-:W-:-:S05]  /*11940*/  PRMT R3, R16, 0x8880, RZ ;  /* 0x0000888010037816 */ /* 0x001fca00000000ff */
[----:B------:R-:W-:-:S07]  /*11950*/  IMAD R2, R3, R18, RZ ;  /* 0x0000001203027224 */ /* 0x000fce00078e02ff */
.L_x_467:
[----:B------:R-:W-:Y:S05]  /*11960*/  BSYNC B1 ;  /* 0x0000000000017941 */ /* 0x000fea0003800000 */
.L_x_466:
[----:B0-----:R-:W-:Y:S01]  /*11970*/  @!P5 IMAD R3, R112, R17, R2 ;  /* 0x000000117003d224 */ /* 0x001fe200078e0202 */
[----:B------:R-:W-:Y:S04]  /*11980*/  BSSY B1, `(.L_x_468) ;  /* 0x0000006000017945 */ /* 0x000fe80003800000 */
[----:B------:R0:W-:Y:S01]  /*11990*/  @!P5 STG.E.U8 desc[UR36][R6.64+0xb0], R3 ;  /* 0x0000b0030600d986 */ /* 0x0001e2000c101124 */
[----:B------:R-:W-:Y:S05]  /*119a0*/  @P6 BRA `(.L_x_469) ;  /* 0x00000000000c6947 */ /* 0x000fea0003800000 */
[----:B------:R-:W0:Y:S02]  /*119b0*/  LDG.E.U8 R16, desc[UR36][R14.64+0xb1] ;  /* 0x0000b1240e107981 */ /* 0x000e24000c1e1100 */
[----:B0-----:R-:W-:-:S05]  /*119c0*/  PRMT R3, R16, 0x8880, RZ ;  /* 0x0000888010037816 */ /* 0x001fca00000000ff */
[----:B------:R-:W-:-:S07]  /*119d0*/  IMAD R2, R3, R18, RZ ;  /* 0x0000001203027224 */ /* 0x000fce00078e02ff */
.L_x_469:
[----:B------:R-:W-:Y:S05]  /*119e0*/  BSYNC B1 ;  /* 0x0000000000017941 */ /* 0x000fea0003800000 */
.L_x_468:
[----:B------:R-:W-:Y:S01]  /*119f0*/  @!P6 IMAD R113, R113, R17, R2 ;  /* 0x000000117171e224 */ /* 0x000fe200078e0202 */
[----:B------:R-:W-:Y:S04]  /*11a00*/  BSSY B1, `(.L_x_470) ;  /* 0x0000006000017945 */ /* 0x000fe80003800000 */
[----:B------:R0:W-:Y:S01]  /*11a10*/  @!P6 STG.E.U8 desc[UR36][R6.64+0xb1], R113 ;  /* 0x0000b1710600e986 */ /* 0x0001e2000c101124 */
[----:B------:R-:W-:Y:S05]  /*11a20*/  @P1 BRA `(.L_x_471) ;  /* 0x00000000000c1947 */ /* 0x000fea0003800000 */
[----:B------:R-:W0:Y:S02]  /*11a30*/  LDG.E.U8 R16, desc[UR36][R156.64+0xb0] ;  /* 0x0000b0249c107981 */ /* 0x000e24000c1e1100 */
[----:B0-----:R-:W-:-:S05]  /*11a40*/  PRMT R3, R16, 0x8880, RZ ;  /* 0x0000888010037816 */ /* 0x001fca00000000ff */
[----:B------:R-:W-:-:S07]  /*11a50*/  IMAD R2, R3, R18, RZ ;  /* 0x0000001203027224 */ /* 0x000fce00078e02ff */
.L_x_471:
[----:B------:R-:W-:Y:S05]  /*11a60*/  BSYNC B1 ;  /* 0x0000000000017941 */ /* 0x000fea0003800000 */
.L_x_470:
        /* <DEDUP_REMOVED lines=12> */
.L_x_473:
[----:B------:R-:W-:Y:S05]  /*11b30*/  BSYNC B1 ;  /* 0x0000000000017941 */ /* 0x000fea0003800000 */
.L_x_472:
[----:B------:R-:W-:Y:S01]  /*11b40*/  @!P4 IMAD R115, R115, R17, R2 ;  /* 0x000000117373c224 */ /* 0x000fe200078e0202 */
[----:B------:R-:W-:Y:S04]  /*11b50*/  BSSY B1, `(.L_x_474) ;  /* 0x0000006000017945 */ /* 0x000fe80003800000 */
[----:B------:R0:W-:Y:S01]  /*11b60*/  @!P4 STG.E.U8 desc[UR36][R8.64+0xb1], R115 ;  /* 0x0000b1730800c986 */ /* 0x0001e2000c101124 */
[----:B------:R-:W-:Y:S05]  /*11b70*/  @P3 BRA `(.L_x_475) ;  /* 0x00000000000c3947 */ /* 0x000fea0003800000 */
[----:B------:R-:W0:Y:S02]  /*11b80*/  LDG.E.U8 R16, desc[UR36][R14.64+0xb8] ;  /* 0x0000b8240e107981 */ /* 0x000e24000c1e1100 */
[----:B0-----:R-:W-:-:S05]  /*11b90*/  PRMT R3, R16, 0x8880, RZ ;  /* 0x0000888010037816 */ /* 0x001fca00000000ff */
[----:B------:R-:W-:-:S07]  /*11ba0*/  IMAD R2, R3, R18, RZ ;  /* 0x0000001203027224 */ /* 0x000fce00078e02ff */
.L_x_475:
[----:B------:R-:W-:Y:S05]  /*11bb0*/  BSYNC B1 ;  /* 0x0000000000017941 */ /* 0x000fea0003800000 */
.L_x_474:
[----:B0-----:R-:W-:Y:S01]  /*11bc0*/  @!P3 IMAD R3, R116, R17, R2 ;  /* 0x000000117403b224 */ /* 0x001fe200078e0202 */
[----:B------:R-:W-:Y:S04]  /*11bd0*/  BSSY B1, `(.L_x_476) ;  /* 0x0000006000017945 */ /* 0x000fe80003800000 */
[----:B------:R0:W-:Y:S01]  /*11be0*/  @!P3 STG.E.U8 desc[UR36][R6.64+0xb8], R3 ;  /* 0x0000b8030600b986 */ /* 0x0001e2000c101124 */
[----:B------:R-:W-:Y:S05]  /*11bf0*/  @P5 BRA `(.L_x_477) ;  /* 0x00000000000c5947 */ /* 0x000fea0003800000 */
[----:B------:R-:W0:Y:S02]  /*11c00*/  LDG.E.U8 R16, desc[UR36][R14.64+0xb9] ;  /* 0x0000b9240e107981 */ /* 0x000e24000c1e1100 */
[----:B0-----:R-:W-:-:S05]  /*11c10*/  PRMT R3, R16, 0x8880, RZ ;  /* 0x0000888010037816 */ /* 0x001fca00000000ff */
[----:B------:R-:W-:-:S07]  /*11c20*/  IMAD R2, R3, R18, RZ ;  /* 0x0000001203027224 */ /* 0x000fce00078e02ff */
.L_x_477:
[----:B------:R-:W-:Y:S05]  /*11c30*/  BSYNC B1 ;  /* 0x0000000000017941 */ /* 0x000fea0003800000 */
.L_x_476:
[----:B------:R-:W-:Y:S01]  /*11c40*/  @!P5 IMAD R117, R117, R17, R2 ;  /* 0x000000117575d224 */ /* 0x000fe200078e0202 */
[----:B------:R-:W-:Y:S04]  /*11c50*/  BSSY B1, `(.L_x_478) ;  /* 0x0000006000017945 */ /* 0x000fe80003800000 */
[----:B------:R0:W-:Y:S01]  /*11c60*/  @!P5 STG.E.U8 desc[UR36][R6.64+0xb9], R117 ;  /* 0x0000b9750600d986 */ /* 0x0001e2000c101124 */
[----:B------:R-:W-:Y:S05]  /*11c70*/  @P6 BRA `(.L_x_479) ;  /* 0x00000000000c6947 */ /* 0x000fea0003800000 */
[----:B------:R-:W0:Y:S02]  /*11c80*/  LDG.E.U8 R16, desc[UR36][R156.64+0xb8] ;  /* 0x0000b8249c107981 */ /* 0x000e24000c1e1100 */
[----:B0-----:R-:W-:-:S05]  /*11c90*/  PRMT R3, R16, 0x8880, RZ ;  /* 0x0000888010037816 */ /* 0x001fca00000000ff */
[----:B------:R-:W-:-:S07]  /*11ca0*/  IMAD R2, R3, R18, RZ ;  /* 0x0000001203027224 */ /* 0x000fce00078e02ff */
.L_x_479:
[----:B------:R-:W-:Y:S05]  /*11cb0*/  BSYNC B1 ;  /* 0x0000000000017941 */ /* 0x000fea0003800000 */
.L_x_478:
[----:B0-----:R-:W-:Y:S01]  /*11cc0*/  @!P6 IMAD R3, R118, R17, R2 ;  /* 0x000000117603e224 */ /* 0x001fe200078e0202 */
[----:B------:R-:W-:Y:S04]  /*11cd0*/  BSSY B1, `(.L_x_480) ;  /* 0x0000006000017945 */ /* 0x000fe80003800000 */
[----:B------:R0:W-:Y:S01]  /*11ce0*/  @!P6 STG.E.U8 desc[UR36][R8.64+0xb8], R3 ;  /* 0x0000b8030800e986 */ /* 0x0001e2000c101124 */
[----:B------:R-:W-:Y:S05]  /*11cf0*/  @P1 BRA `(.L_x_481) ;  /* 0x00000000000c1947 */ /* 0x000fea0003800000 */
[----:B------:R-:W0:Y:S02]  /*11d00*/  LDG.E.U8 R16, desc[UR36][R156.64+0xb9] ;  /* 0x0000b9249c107981 */ /* 0x000e24000c1e1100 */
[----:B0-----:R-:W-:-:S05]  /*11d10*/  PRMT R3, R16, 0x8880, RZ ;  /* 0x0000888010037816 */ /* 0x001fca00000000ff */
[----:B------:R-:W-:-:S07]  /*11d20*/  IMAD R2, R3, R18, RZ ;  /* 0x0000001203027224 */ /* 0x000fce00078e02ff */
.L_x_481:
[----:B------:R-:W-:Y:S05]  /*11d30*/  BSYNC B1 ;  /* 0x0000000000017941 */ /* 0x000fea0003800000 */
.L_x_480:
        /* <DEDUP_REMOVED lines=12> */
.L_x_483:
[----:B------:R-:W-:Y:S05]  /*11e00*/  BSYNC B1 ;  /* 0x0000000000017941 */ /* 0x000fea0003800000 */
.L_x_482:
[----:B0-----:R-:W-:Y:S01]  /*11e10*/  @!P4 IMAD R3, R120, R17, R2 ;  /* 0x000000117803c224 */ /* 0x001fe200078e0202 */
[----:B------:R-:W-:Y:S04]  /*11e20*/  BSSY B1, `(.L_x_484) ;  /* 0x0000006000017945 */ /* 0x000fe80003800000 */
[----:B------:R0:W-:Y:S01]  /*11e30*/  @!P4 STG.E.U8 desc[UR36][R6.64+0xc0], R3 ;  /* 0x0000c0030600c986 */ /* 0x0001e2000c101124 */
[----:B------:R-:W-:Y:S05]  /*11e40*/  @P3 BRA `(.L_x_485) ;  /* 0x00000000000c3947 */ /* 0x000fea0003800000 */
[----:B------:R-:W0:Y:S02]  /*11e50*/  LDG.E.U8 R16, desc[UR36][R14.64+0xc1] ;  /* 0x0000c1240e107981 */ /* 0x000e24000c1e1100 */
[----:B0-----:R-:W-:-:S05]  /*11e60*/  PRMT R3, R16, 0x8880, RZ ;  /* 0x0000888010037816 */ /* 0x001fca00000000ff */
[----:B------:R-:W-:-:S07]  /*11e70*/  IMAD R2, R3, R18, RZ ;  /* 0x0000001203027224 */ /* 0x000fce00078e02ff */
.L_x_485:
[----:B------:R-:W-:Y:S05]  /*11e80*/  BSYNC B1 ;  /* 0x0000000000017941 */ /* 0x000fea0003800000 */
.L_x_484:
[----:B------:R-:W-:Y:S01]  /*11e90*/  @!P3 IMAD R121, R121, R17, R2 ;  /* 0x000000117979b224 */ /* 0x000fe200078e0202 */
[----:B------:R-:W-:Y:S04]  /*11ea0*/  BSSY B1, `(.L_x_486) ;  /* 0x0000006000017945 */ /* 0x000fe80003800000 */
[----:B------:R0:W-:Y:S01]  /*11eb0*/  @!P3 STG.E.U8 desc[UR36][R6.64+0xc1], R121 ;  /* 0x0000c1790600b986 */ /* 0x0001e2000c101124 */
[----:B------:R-:W-:Y:S05]  /*11ec0*/  @P5 BRA `(.L_x_487) ;  /* 0x00000000000c5947 */ /* 0x000fea0003800000 */
[----:B------:R-:W0:Y:S02]  /*11ed0*/  LDG.E.U8 R16, desc[UR36][R156.64+0xc0] ;  /* 0x0000c0249c107981 */ /* 0x000e24000c1e1100 */
[----:B0-----:R-:W-:-:S05]  /*11ee0*/  PRMT R3, R16, 0x8880, RZ ;  /* 0x0000888010037816 */ /* 0x001fca00000000ff */
[----:B------:R-:W-:-:S07]  /*11ef0*/  IMAD R2, R3, R18, RZ ;  /* 0x0000001203027224 */ /* 0x000fce00078e02ff */
.L_x_487:
[----:B------:R-:W-:Y:S05]  /*11f00*/  BSYNC B1 ;  /* 0x0000000000017941 */ /* 0x000fea0003800000 */
.L_x_486:
[----:B0-----:R-:W-:Y:S01]  /*11f10*/  @!P5 IMAD R3, R122, R17, R2 ;  /* 0x000000117a03d224 */ /* 0x001fe200078e0202 */
[----:B------:R-:W-:Y:S04]  /*11f20*/  BSSY B1, `(.L_x_488) ;  /* 0x0000006000017945 */ /* 0x000fe80003800000 */
[----:B------:R0:W-:Y:S01]  /*11f30*/  @!P5 STG.E.U8 desc[UR36][R8.64+0xc0], R3 ;  /* 0x0000c0030800d986 */ /* 0x0001e2000c101124 */
[----:B------:R-:W-:Y:S05]  /*11f40*/  @P6 BRA `(.L_x_489) ;  /* 0x00000000000c6947 */ /* 0x000fea0003800000 */
[----:B------:R-:W0:Y:S02]  /*11f50*/  LDG.E.U8 R16, desc[UR36][R156.64+0xc1] ;  /* 0x0000c1249c107981 */ /* 0x000e24000c1e1100 */
[----:B0-----:R-:W-:-:S05]  /*11f60*/  PRMT R3, R16, 0x8880, RZ ;  /* 0x0000888010037816 */ /* 0x001fca00000000ff */
[----:B------:R-:W-:-:S07]  /*11f70*/  IMAD R2, R3, R18, RZ ;  /* 0x0000001203027224 */ /* 0x000fce00078e02ff */
.L_x_489:
[----:B------:R-:W-:Y:S05]  /*11f80*/  BSYNC B1 ;  /* 0x0000000000017941 */ /* 0x000fea0003800000 */
.L_x_488:
[----:B------:R-:W-:Y:S01]  /*11f90*/  @!P6 IMAD R123, R123, R17, R2 ;  /* 0x000000117b7be224 */ /* 0x000fe200078e0202 */
[----:B------:R-:W-:Y:S04]  /*11fa0*/  BSSY B1, `(.L_x_490) ;  /* 0x0000006000017945 */ /* 0x000fe80003800000 */
[----:B------:R0:W-:Y:S01]  /*11fb0*/  @!P6 STG.E.U8 desc[UR36][R8.64+0xc1], R123 ;  /* 0x0000c17b0800e986 */ /* 0x0001e2000c101124 */
[----:B------:R-:W-:Y:S05]  /*11fc0*/  @P1 BRA `(.L_x_491) ;  /* 0x00000000000c1947 */ /* 0x000fea0003800000 */
[----:B------:R-:W0:Y:S02]  /*11fd0*/  LDG.E.U8 R16, desc[UR36][R14.64+0xc8] ;  /* 0x0000c8240e107981 */ /* 0x000e24000c1e1100 */
[----:B0-----:R-:W-:-:S05]  /*11fe0*/  PRMT R3, R16, 0x8880, RZ ;  /* 0x0000888010037816 */ /* 0x001fca00000000ff */
[----:B------:R-:W-:-:S07]  /*11ff0*/  IMAD R2, R3, R18, RZ ;  /* 0x0000001203027224 */ /* 0x000fce00078e02ff */
.L_x_491:
[----:B------:R-:W-:Y:S05]  /*12000*/  BSYNC B1 ;  /* 0x0000000000017941 */ /* 0x000fea0003800000 */
.L_x_490:
        /* <DEDUP_REMOVED lines=12> */
.L_x_493:
[----:B------:R-:W-:Y:S05]  /*120d0*/  BSYNC B1 ;  /* 0x0000000000017941 */ /* 0x000fea0003800000 */
.L_x_492:
[----:B------:R-:W-:Y:S01]  /*120e0*/  @!P4 IMAD R125, R125, R17, R2 ;  /* 0x000000117d7dc224 */ /* 0x000fe200078e0202 */
[----:B------:R-:W-:Y:S04]  /*120f0*/  BSSY B1, `(.L_x_494) ;  /* 0x0000006000017945 */ /* 0x000fe80003800000 */
[----:B------:R0:W-:Y:S01]  /*12100*/  @!P4 STG.E.U8 desc[UR36][R6.64+0xc9], R125 ;  /* 0x0000c97d0600c986 */ /* 0x0001e2000c101124 */
[----:B------:R-:W-:Y:S05]  /*12110*/  @P3 BRA `(.L_x_495) ;  /* 0x00000000000c3947 */ /* 0x000fea0003800000 */
[----:B------:R-:W0:Y:S02]  /*12120*/  LDG.E.U8 R16, desc[UR36][R156.64+0xc8] ;  /* 0x0000c8249c107981 */ /* 0x000e24000c1e1100 */
[----:B0-----:R-:W-:-:S05]  /*12130*/  PRMT R3, R16, 0x8880, RZ ;  /* 0x0000888010037816 */ /* 0x001fca00000000ff */
[----:B------:R-:W-:-:S07]  /*12140*/  IMAD R2, R3, R18, RZ ;  /* 0x0000001203027224 */ /* 0x000fce00078e02ff */
.L_x_495:
[----:B------:R-:W-:Y:S05]  /*12150*/  BSYNC B1 ;  /* 0x0000000000017941 */ /* 0x000fea0003800000 */
.L_x_494:
[----:B0-----:R-:W-:Y:S01]  /*12160*/  @!P3 IMAD R3, R126, R17, R2 ;  /* 0x000000117e03b224 */ /* 0x001fe200078e0202 */
[----:B------:R-:W-:Y:S04]  /*12170*/  BSSY B1, `(.L_x_496) ;  /* 0x0000006000017945 */ /* 0x000fe80003800000 */
[----:B------:R0:W-:Y:S01]  /*12180*/  @!P3 STG.E.U8 desc[UR36][R8.64+0xc8], R3 ;  /* 0x0000c8030800b986 */ /* 0x0001e2000c101124 */
[----:B------:R-:W-:Y:S05]  /*12190*/  @P5 BRA `(.L_x_497) ;  /* 0x00000000000c5947 */ /* 0x000fea0003800000 */
[----:B------:R-:W0:Y:S02]  /*121a0*/  LDG.E.U8 R16, desc[UR36][R156.64+0xc9] ;  /* 0x0000c9249c107981 */ /* 0x000e24000c1e1100 */
[----:B0-----:R-:W-:-:S05]  /*121b0*/  PRMT R3, R16, 0x8880, RZ ;  /* 0x0000888010037816 */ /* 0x001fca00000000ff */
[----:B------:R-:W-:-:S07]  /*121c0*/  IMAD R2, R3, R18, RZ ;  /* 0x0000001203027224 */ /* 0x000fce00078e02ff */
.L_x_497:
[----:B------:R-:W-:Y:S05]  /*121d0*/  BSYNC B1 ;  /* 0x0000000000017941 */ /* 0x000fea0003800000 */
.L_x_496:
[----:B------:R-:W-:Y:S01]  /*121e0*/  @!P5 IMAD R127, R127, R17, R2 ;  /* 0x000000117f7fd224 */ /* 0x000fe200078e0202 */
[----:B------:R-:W-:Y:S04]  /*121f0*/  BSSY B1, `(.L_x_498) ;  /* 0x0000006000017945 */ /* 0x000fe80003800000 */
[----:B------:R0:W-:Y:S01]  /*12200*/  @!P5 STG.E.U8 desc[UR36][R8.64+0xc9], R127 ;  /* 0x0000c97f0800d986 */ /* 0x0001e2000c101124 */
[----:B------:R-:W-:Y:S05]  /*12210*/  @P6 BRA `(.L_x_499) ;  /* 0x00000000000c6947 */ /* 0x000fea0003800000 */
[----:B------:R-:W0:Y:S02]  /*12220*/  LDG.E.U8 R16, desc[UR36][R14.64+0xd0] ;  /* 0x0000d0240e107981 */ /* 0x000e24000c1e1100 */
[----:B0-----:R-:W-:-:S05]  /*12230*/  PRMT R3, R16, 0x8880, RZ ;  /* 0x0000888010037816 */ /* 0x001fca00000000ff */
[----:B------:R-:W-:-:S07]  /*12240*/  IMAD R2, R3, R18, RZ ;  /* 0x0000001203027224 */ /* 0x000fce00078e02ff */
.L_x_499:
[----:B------:R-:W-:Y:S05]  /*12250*/  BSYNC B1 ;  /* 0x0000000000017941 */ /* 0x000fea0003800000 */
.L_x_498:
[----:B0-----:R-:W-:Y:S01]  /*12260*/  @!P6 IMAD R3, R128, R17, R2 ;  /* 0x000000118003e224 */ /* 0x001fe200078e0202 */
[----:B------:R-:W-:Y:S04]  /*12270*/  BSSY B1, `(.L_x_500) ;  /* 0x0000006000017945 */ /* 0x000fe80003800000 */
[----:B------:R0:W-:Y:S01]  /*12280*/  @!P6 STG.E.U8 desc[UR36][R6.64+0xd0], R3 ;  /* 0x0000d0030600e986 */ /* 0x0001e2000c101124 */
[----:B------:R-:W-:Y:S05]  /*12290*/  @P1 BRA `(.L_x_501) ;  /* 0x00000000000c1947 */ /* 0x000fea0003800000 */
[----:B------:R-:W0:Y:S02]  /*122a0*/  LDG.E.U8 R16, desc[UR36][R14.64+0xd1] ;  /* 0x0000d1240e107981 */ /* 0x000e24000c1e1100 */
[----:B0-----:R-:W-:-:S05]  /*122b0*/  PRMT R3, R16, 0x8880, RZ ;  /* 0x0000888010037816 */ /* 0x001fca00000000ff */
[----:B------:R-:W-:-:S07]  /*122c0*/  IMAD R2, R3, R18, RZ ;  /* 0x0000001203027224 */ /* 0x000fce00078e02ff */
.L_x_501:
[----:B------:R-:W-:Y:S05]  /*122d0*/  BSYNC B1 ;  /* 0x0000000000017941 */ /* 0x000fea0003800000 */
.L_x_500:
        /* <DEDUP_REMOVED lines=12> */
.L_x_503:
[----:B------:R-:W-:Y:S05]  /*123a0*/  BSYNC B1 ;  /* 0x0000000000017941 */ /* 0x000fea0003800000 */
.L_x_502:
[----:B0-----:R-:W-:Y:S01]  /*123b0*/  @!P4 IMAD R3, R130, R17, R2 ;  /* 0x000000118203c224 */ /* 0x001fe200078e0202 */
[----:B------:R-:W-:Y:S04]  /*123c0*/  BSSY B1, `(.L_x_504) ;  /* 0x0000006000017945 */ /* 0x000fe80003800000 */
[----:B------:R0:W-:Y:S01]  /*123d0*/  @!P4 STG.E.U8 desc[UR36][R8.64+0xd0], R3 ;  /* 0x0000d0030800c986 */ /* 0x0001e2000c101124 */
[----:B------:R-:W-:Y:S05]  /*123e0*/  @P3 BRA `(.L_x_505) ;  /* 0x00000000000c3947 */ /* 0x000fea0003800000 */
[----:B------:R-:W0:Y:S02]  /*123f0*/  LDG.E.U8 R16, desc[UR36][R156.64+0xd1] ;  /* 0x0000d1249c107981 */ /* 0x000e24000c1e1100 */
[----:B0-----:R-:W-:-:S05]  /*12400*/  PRMT R3, R16, 0x8880, RZ ;  /* 0x0000888010037816 */ /* 0x001fca00000000ff */
[----:B------:R-:W-:-:S07]  /*12410*/  IMAD R2, R3, R18, RZ ;  /* 0x0000001203027224 */ /* 0x000fce00078e02ff */
.L_x_505:
[----:B------:R-:W-:Y:S05]  /*12420*/  BSYNC B1 ;  /* 0x0000000000017941 */ /* 0x000fea0003800000 */
.L_x_504:
[----:B------:R-:W-:Y:S01]  /*12430*/  @!P3 IMAD R131, R131, R17, R2 ;  /* 0x000000118383b224 */ /* 0x000fe200078e0202 */
[----:B------:R-:W-:Y:S04]  /*12440*/  BSSY B1, `(.L_x_506) ;  /* 0x0000006000017945 */ /* 0x000fe80003800000 */
[----:B------:R0:W-:Y:S01]  /*12450*/  @!P3 STG.E.U8 desc[UR36][R8.64+0xd1], R131 ;  /* 0x0000d1830800b986 */ /* 0x0001e2000c101124 */
[----:B------:R-:W-:Y:S05]  /*12460*/  @P5 BRA `(.L_x_507) ;  /* 0x00000000000c5947 */ /* 0x000fea0003800000 */
[----:B------:R-:W0:Y:S02]  /*12470*/  LDG.E.U8 R16, desc[UR36][R14.64+0xd8] ;  /* 0x0000d8240e107981 */ /* 0x000e24000c1e1100 */
[----:B0-----:R-:W-:-:S05]  /*12480*/  PRMT R3, R16, 0x8880, RZ ;  /* 0x0000888010037816 */ /* 0x001fca00000000ff */
[----:B------:R-:W-:-:S07]  /*12490*/  IMAD R2, R3, R18, RZ ;  /* 0x0000001203027224 */ /* 0x000fce00078e02ff */
.L_x_507:
[----:B------:R-:W-:Y:S05]  /*124a0*/  BSYNC B1 ;  /* 0x0000000000017941 */ /* 0x000fea0003800000 */
.L_x_506:
[----:B0-----:R-:W-:Y:S01]  /*124b0*/  @!P5 IMAD R3, R132, R17, R2 ;  /* 0x000000118403d224 */ /* 0x001fe200078e0202 */
[----:B------:R-:W-:Y:S04]  /*124c0*/  BSSY B1, `(.L_x_508) ;  /* 0x0000006000017945 */ /* 0x000fe80003800000 */
[----:B------:R0:W-:Y:S01]  /*124d0*/  @!P5 STG.E.U8 desc[UR36][R6.64+0xd8], R3 ;  /* 0x0000d8030600d986 */ /* 0x0001e2000c101124 */
[----:B------:R-:W-:Y:S05]  /*124e0*/  @P6 BRA `(.L_x_509) ;  /* 0x00000000000c6947 */ /* 0x000fea0003800000 */
[----:B------:R-:W0:Y:S02]  /*124f0*/  LDG.E.U8 R16, desc[UR36][R14.64+0xd9] ;  /* 0x0000d9240e107981 */ /* 0x000e24000c1e1100 */
[----:B0-----:R-:W-:-:S05]  /*12500*/  PRMT R3, R16, 0x8880, RZ ;  /* 0x0000888010037816 */ /* 0x001fca00000000ff */
[----:B------:R-:W-:-:S07]  /*12510*/  IMAD R2, R3, R18, RZ ;  /* 0x0000001203027224 */ /* 0x000fce00078e02ff */
.L_x_509:
[----:B------:R-:W-:Y:S05]  /*12520*/  BSYNC B1 ;  /* 0x0000000000017941 */ /* 0x000fea0003800000 */
.L_x_508:
[----:B------:R-:W-:Y:S01]  /*12530*/  @!P6 IMAD R133, R133, R17, R2 ;  /* 0x000000118585e224 */ /* 0x000fe200078e0202 */
[----:B------:R-:W-:Y:S04]  /*12540*/  BSSY B1, `(.L_x_510) ;  /* 0x0000006000017945 */ /* 0x000fe80003800000 */
[----:B------:R0:W-:Y:S01]  /*12550*/  @!P6 STG.E.U8 desc[UR36][R6.64+0xd9], R133 ;  /* 0x0000d9850600e986 */ /* 0x0001e2000c101124 */
[----:B------:R-:W-:Y:S05]  /*12560*/  @P1 BRA `(.L_x_511) ;  /* 0x00000000000c1947 */ /* 0x000fea0003800000 */
[----:B------:R-:W0:Y:S02]  /*12570*/  LDG.E.U8 R16, desc[UR36][R156.64+0xd8] ;  /* 0x0000d8249c107981 */ /* 0x000e24000c1e1100 */
[----:B0-----:R-:W-:-:S05]  /*12580*/  PRMT R3, R16, 0x8880, RZ ;  /* 0x0000888010037816 */ /* 0x001fca00000000ff */
[----:B------:R-:W-:-:S07]  /*12590*/  IMAD R2, R3, R18, RZ ;  /* 0x0000001203027224 */ /* 0x000fce00078e02ff */
.L_x_511:
[----:B------:R-:W-:Y:S05]  /*125a0*/  BSYNC B1 ;  /* 0x0000000000017941 */ /* 0x000fea0003800000 */
.L_x_510:
        /* <DEDUP_REMOVED lines=12> */
.L_x_513:
[----:B------:R-:W-:Y:S05]  /*12670*/  BSYNC B1 ;  /* 0x0000000000017941 */ /* 0x000fea0003800000 */
.L_x_512:
[----:B------:R-:W-:Y:S01]  /*12680*/  @!P4 IMAD R135, R135, R17, R2 ;  /* 0x000000118787c224 */ /* 0x000fe200078e0202 */
[----:B------:R-:W-:Y:S04]  /*12690*/  BSSY B1, `(.L_x_514) ;  /* 0x0000006000017945 */ /* 0x000fe80003800000 */
[----:B------:R0:W-:Y:S01]  /*126a0*/  @!P4 STG.E.U8 desc[UR36][R8.64+0xd9], R135 ;  /* 0x0000d9870800c986 */ /* 0x0001e2000c101124 */
[----:B------:R-:W-:Y:S05]  /*126b0*/  @P3 BRA `(.L_x_515) ;  /* 0x00000000000c3947 */ /* 0x000fea0003800000 */
[----:B------:R-:W0:Y:S02]  /*126c0*/  LDG.E.U8 R16, desc[UR36][R14.64+0xe0] ;  /* 0x0000e0240e107981 */ /* 0x000e24000c1e1100 */
[----:B0-----:R-:W-:-:S05]  /*126d0*/  PRMT R3, R16, 0x8880, RZ ;  /* 0x0000888010037816 */ /* 0x001fca00000000ff */
[----:B------:R-:W-:-:S07]  /*126e0*/  IMAD R2, R3, R18, RZ ;  /* 0x0000001203027224 */ /* 0x000fce00078e02ff */
.L_x_515:
[----:B------:R-:W-:Y:S05]  /*126f0*/  BSYNC B1 ;  /* 0x0000000000017941 */ /* 0x000fea0003800000 */
.L_x_514:
[----:B0-----:R-:W-:Y:S01]  /*12700*/  @!P3 IMAD R3, R136, R17, R2 ;  /* 0x000000118803b224 */ /* 0x001fe200078e0202 */
[----:B------:R-:W-:Y:S04]  /*12710*/  BSSY B1, `(.L_x_516) ;  /* 0x0000006000017945 */ /* 0x000fe80003800000 */
[----:B------:R0:W-:Y:S01]  /*12720*/  @!P3 STG.E.U8 desc[UR36][R6.64+0xe0], R3 ;  /* 0x0000e0030600b986 */ /* 0x0001e2000c101124 */
[----:B------:R-:W-:Y:S05]  /*12730*/  @P5 BRA `(.L_x_517) ;  /* 0x00000000000c5947 */ /* 0x000fea0003800000 */
[----:B------:R-:W0:Y:S02]  /*12740*/  LDG.E.U8 R16, desc[UR36][R14.64+0xe1] ;  /* 0x0000e1240e107981 */ /* 0x000e24000c1e1100 */
[----:B0-----:R-:W-:-:S05]  /*12750*/  PRMT R3, R16, 0x8880, RZ ;  /* 0x0000888010037816 */ /* 0x001fca00000000ff */
[----:B------:R-:W-:-:S07]  /*12760*/  IMAD R2, R3, R18, RZ ;  /* 0x0000001203027224 */ /* 0x000fce00078e02ff */
.L_x_517:
[----:B------:R-:W-:Y:S05]  /*12770*/  BSYNC B1 ;  /* 0x0000000000017941 */ /* 0x000fea0003800000 */
.L_x_516:
[----:B------:R-:W-:Y:S01]  /*12780*/  @!P5 IMAD R137, R137, R17, R2 ;  /* 0x000000118989d224 */ /* 0x000fe200078e0202 */
[----:B------:R-:W-:Y:S04]  /*12790*/  BSSY B1, `(.L_x_518) ;  /* 0x0000006000017945 */ /* 0x000fe80003800000 */
[----:B------:R0:W-:Y:S01]  /*127a0*/  @!P5 STG.E.U8 desc[UR36][R6.64+0xe1], R137 ;  /* 0x0000e1890600d986 */ /* 0x0001e2000c101124 */
[----:B------:R-:W-:Y:S05]  /*127b0*/  @P6 BRA `(.L_x_519) ;  /* 0x00000000000c6947 */ /* 0x000fea0003800000 */
[----:B------:R-:W0:Y:S02]  /*127c0*/  LDG.E.U8 R16, desc[UR36][R156.64+0xe0] ;  /* 0x0000e0249c107981 */ /* 0x000e24000c1e1100 */
[----:B0-----:R-:W-:-:S05]  /*127d0*/  PRMT R3, R16, 0x8880, RZ ;  /* 0x0000888010037816 */ /* 0x001fca00000000ff */
[----:B------:R-:W-:-:S07]  /*127e0*/  IMAD R2, R3, R18, RZ ;  /* 0x0000001203027224 */ /* 0x000fce00078e02ff */
.L_x_519:
[----:B------:R-:W-:Y:S05]  /*127f0*/  BSYNC B1 ;  /* 0x0000000000017941 */ /* 0x000fea0003800000 */
.L_x_518:
[----:B0-----:R-:W-:Y:S01]  /*12800*/  @!P6 IMAD R3, R138, R17, R2 ;  /* 0x000000118a03e224 */ /* 0x001fe200078e0202 */
[----:B------:R-:W-:Y:S04]  /*12810*/  BSSY B1, `(.L_x_520) ;  /* 0x0000006000017945 */ /* 0x000fe80003800000 */
[----:B------:R0:W-:Y:S01]  /*12820*/  @!P6 STG.E.U8 desc[UR36][R8.64+0xe0], R3 ;  /* 0x0000e0030800e986 */ /* 0x0001e2000c101124 */
[----:B------:R-:W-:Y:S05]  /*12830*/  @P1 BRA `(.L_x_521) ;  /* 0x00000000000c1947 */ /* 0x000fea0003800000 */
[----:B------:R-:W0:Y:S02]  /*12840*/  LDG.E.U8 R16, desc[UR36][R156.64+0xe1] ;  /* 0x0000e1249c107981 */ /* 0x000e24000c1e1100 */
[----:B0-----:R-:W-:-:S05]  /*12850*/  PRMT R3, R16, 0x8880, RZ ;  /* 0x0000888010037816 */ /* 0x001fca00000000ff */
[----:B------:R-:W-:-:S07]  /*12860*/  IMAD R2, R3, R18, RZ ;  /* 0x0000001203027224 */ /* 0x000fce00078e02ff */
.L_x_521:
[----:B------:R-:W-:Y:S05]  /*12870*/  BSYNC B1 ;  /* 0x0000000000017941 */ /* 0x000fea0003800000 */
.L_x_520:
        /* <DEDUP_REMOVED lines=12> */
.L_x_523:
[----:B------:R-:W-:Y:S05]  /*12940*/  BSYNC B1 ;  /* 0x0000000000017941 */ /* 0x000fea0003800000 */
.L_x_522:
[----:B0-----:R-:W-:Y:S01]  /*12950*/  @!P5 IMAD R3, R140, R17, R2 ;  /* 0x000000118c03d224 */ /* 0x001fe200078e0202 */
[----:B------:R-:W-:Y:S04]  /*12960*/  BSSY B1, `(.L_x_524) ;  /* 0x0000006000017945 */ /* 0x000fe80003800000 */
[----:B------:R0:W-:Y:S01]  /*12970*/  @!P5 STG.E.U8 desc[UR36][R6.64+0xe8], R3 ;  /* 0x0000e8030600d986 */ /* 0x0001e2000c101124 */
[----:B------:R-:W-:Y:S05]  /*12980*/  @P3 BRA `(.L_x_525) ;  /* 0x00000000000c3947 */ /* 0x000fea0003800000 */
[----:B------:R-:W0:Y:S02]  /*12990*/  LDG.E.U8 R16, desc[UR36][R14.64+0xe9] ;  /* 0x0000e9240e107981 */ /* 0x000e24000c1e1100 */
[----:B0-----:R-:W-:-:S05]  /*129a0*/  PRMT R3, R16, 0x8880, RZ ;  /* 0x0000888010037816 */ /* 0x001fca00000000ff */
[----:B------:R-:W-:-:S07]  /*129b0*/  IMAD R2, R3, R18, RZ ;  /* 0x0000001203027224 */ /* 0x000fce00078e02ff */
.L_x_525:
[----:B------:R-:W-:Y:S05]  /*129c0*/  BSYNC B1 ;  /* 0x0000000000017941 */ /* 0x000fea0003800000 */
.L_x_524:
[----:B------:R-:W-:Y:S01]  /*129d0*/  @!P3 IMAD R141, R141, R17, R2 ;  /* 0x000000118d8db224 */ /* 0x000fe200078e0202 */
[----:B------:R-:W-:Y:S04]  /*129e0*/  BSSY B1, `(.L_x_526) ;  /* 0x0000006000017945 */ /* 0x000fe80003800000 */
[----:B------:R0:W-:Y:S01]  /*129f0*/  @!P3 STG.E.U8 desc[UR36][R6.64+0xe9], R141 ;  /* 0x0000e98d0600b986 */ /* 0x0001e2000c101124 */
[----:B------:R-:W-:Y:S05]  /*12a00*/  @P1 BRA `(.L_x_527) ;  /* 0x00000000000c1947 */ /* 0x000fea0003800000 */
[----:B------:R-:W0:Y:S02]  /*12a10*/  LDG.E.U8 R16, desc[UR36][R156.64+0xe8] ;  /* 0x0000e8249c107981 */ /* 0x000e24000c1e1100 */
[----:B0-----:R-:W-:-:S05]  /*12a20*/  PRMT R3, R16, 0x8880, RZ ;  /* 0x0000888010037816 */ /* 0x001fca00000000ff */
[----:B------:R-:W-:-:S07]  /*12a30*/  IMAD R2, R3, R18, RZ ;  /* 0x0000001203027224 */ /* 0x000fce00078e02ff */
.L_x_527:
[----:B------:R-:W-:Y:S05]  /*12a40*/  BSYNC B1 ;  /* 0x0000000000017941 */ /* 0x000fea0003800000 */
.L_x_526:
[----:B0-----:R-:W-:Y:S01]  /*12a50*/  @!P1 IMAD R3, R142, R17, R2 ;  /* 0x000000118e039224 */ /* 0x001fe200078e0202 */
[----:B------:R-:W-:Y:S04]  /*12a60*/  BSSY B1, `(.L_x_528) ;  /* 0x0000006000017945 */ /* 0x000fe80003800000 */
[----:B------:R0:W-:Y:S01]  /*12a70*/  @!P1 STG.E.U8 desc[UR36][R8.64+0xe8], R3 ;  /* 0x0000e80308009986 */ /* 0x0001e2000c101124 */
[----:B------:R-:W-:Y:S05]  /*12a80*/  @P6 BRA `(.L_x_529) ;  /* 0x00000000000c6947 */ /* 0x000fea0003800000 */
[----:B------:R-:W0:Y:S02]  /*12a90*/  LDG.E.U8 R16, desc[UR36][R156.64+0xe9] ;  /* 0x0000e9249c107981 */ /* 0x000e24000c1e1100 */
[----:B0-----:R-:W-:-:S05]  /*12aa0*/  PRMT R3, R16, 0x8880, RZ ;  /* 0x0000888010037816 */ /* 0x001fca00000000ff */
[----:B------:R-:W-:-:S07]  /*12ab0*/  IMAD R2, R3, R18, RZ ;  /* 0x0000001203027224 */ /* 0x000fce00078e02ff */
.L_x_529:
[----:B------:R-:W-:Y:S05]  /*12ac0*/  BSYNC B1 ;  /* 0x0000000000017941 */ /* 0x000fea0003800000 */
.L_x_528:
[----:B------:R-:W-:Y:S01]  /*12ad0*/  @!P6 IMAD R143, R143, R17, R2 ;  /* 0x000000118f8fe224 */ /* 0x000fe200078e0202 */
[----:B------:R-:W-:Y:S04]  /*12ae0*/  BSSY B1, `(.L_x_530) ;  /* 0x0000006000017945 */ /* 0x000fe80003800000 */
[----:B------:R0:W-:Y:S01]  /*12af0*/  @!P6 STG.E.U8 desc[UR36][R8.64+0xe9], R143 ;  /* 0x0000e98f0800e986 */ /* 0x0001e2000c101124 */
[----:B------:R-:W-:Y:S05]  /*12b00*/  @P4 BRA `(.L_x_531) ;  /* 0x00000000000c4947 */ /* 0x000fea0003800000 */
[----:B------:R-:W0:Y:S02]  /*12b10*/  LDG.E.U8 R16, desc[UR36][R14.64+0xf0] ;  /* 0x0000f0240e107981 */ /* 0x000e24000c1e1100 */
[----:B0-----:R-:W-:-:S05]  /*12b20*/  PRMT R3, R16, 0x8880, RZ ;  /* 0x0000888010037816 */ /* 0x001fca00000000ff */
[----:B------:R-:W-:-:S07]  /*12b30*/  IMAD R2, R3, R18, RZ ;  /* 0x0000001203027224 */ /* 0x000fce00078e02ff */
.L_x_531:
[----:B------:R-:W-:Y:S05]  /*12b40*/  BSYNC B1 ;  /* 0x0000000000017941 */ /* 0x000fea0003800000 */
.L_x_530:
[----:B------:R-:W-:Y:S01]  /*12b50*/  ISETP.LT.OR P3, PT, R0, 0xf2, !P2 ;  /* 0x000000f20000780c */ /* 0x000fe20005761670 */
[----:B0-----:R-:W-:Y:S01]  /*12b60*/  @!P4 IMAD R3, R144, R17, R2 ;  /* 0x000000119003c224 */ /* 0x001fe200078e0202 */
[----:B------:R-:W-:Y:S01]  /*12b70*/  BSSY B1, `(.L_x_532) ;  /* 0x000000b000017945 */ /* 0x000fe20003800000 */
[C---:B------:R-:W-:Y:S02]  /*12b80*/  ISETP.LT.OR P1, PT, R0.reuse, 0xf1, !P0 ;  /* 0x000000f10000780c */ /* 0x040fe40004721670 */
[C---:B------:R-:W-:Y:S01]  /*12b90*/  ISETP.LT.OR P5, PT, R0.reuse, 0xf2, !P0 ;  /* 0x000000f20000780c */ /* 0x040fe200047a1670 */
[----:B------:R0:W-:Y:S01]  /*12ba0*/  @!P4 STG.E.U8 desc[UR36][R6.64+0xf0], R3 ;  /* 0x0000f0030600c986 */ /* 0x0001e2000c101124 */
[C---:B------:R-:W-:Y:S02]  /*12bb0*/  ISETP.LT.OR P4, PT, R0.reuse, 0xf9, !P2 ;  /* 0x000000f90000780c */ /* 0x040fe40005781670 */
[C---:B------:R-:W-:Y:S02]  /*12bc0*/  ISETP.LT.OR P2, PT, R0.reuse, 0xfa, !P2 ;  /* 0x000000fa0000780c */ /* 0x040fe40005741670 */
[----:B------:R-:W-:-:S02]  /*12bd0*/  ISETP.LT.OR P6, PT, R0, 0xf9, !P0 ;  /* 0x000000f90000780c */ /* 0x000fc400047c1670 */
[----:B------:R-:W-:Y:S11]  /*12be0*/  @P3 BRA `(.L_x_533) ;  /* 0x00000000000c3947 */ /* 0x000ff60003800000 */
[----:B------:R-:W0:Y:S02]  /*12bf0*/  LDG.E.U8 R16, desc[UR36][R14.64+0xf1] ;  /* 0x0000f1240e107981 */ /* 0x000e24000c1e1100 */
[----:B0-----:R-:W-:-:S05]  /*12c00*/  PRMT R3, R16, 0x8880, RZ ;  /* 0x0000888010037816 */ /* 0x001fca00000000ff */
[----:B------:R-:W-:-:S07]  /*12c10*/  IMAD R2, R3, R18, RZ ;  /* 0x0000001203027224 */ /* 0x000fce00078e02ff */
.L_x_533:
[----:B------:R-:W-:Y:S05]  /*12c20*/  BSYNC B1 ;  /* 0x0000000000017941 */ /* 0x000fea0003800000 */
.L_x_532:
[----:B------:R-:W-:Y:S01]  /*12c30*/  @!P3 IMAD R145, R145, R17, R2 ;  /* 0x000000119191b224 */ /* 0x000fe200078e0202 */
[----:B------:R-:W-:Y:S04]  /*12c40*/  BSSY B1, `(.L_x_534) ;  /* 0x0000006000017945 */ /* 0x000fe80003800000 */
[----:B------:R0:W-:Y:S01]  /*12c50*/  @!P3 STG.E.U8 desc[UR36][R6.64+0xf1], R145 ;  /* 0x0000f1910600b986 */ /* 0x0001e2000c101124 */
[----:B------:R-:W-:Y:S05]  /*12c60*/  @P1 BRA `(.L_x_535) ;  /* 0x00000000000c1947 */ /* 0x000fea0003800000 */
[----:B------:R-:W0:Y:S02]  /*12c70*/  LDG.E.U8 R16, desc[UR36][R156.64+0xf0] ;  /* 0x0000f0249c107981 */ /* 0x000e24000c1e1100 */
[----:B0-----:R-:W-:-:S05]  /*12c80*/  PRMT R3, R16, 0x8880, RZ ;  /* 0x0000888010037816 */ /* 0x001fca00000000ff */
[----:B------:R-:W-:-:S07]  /*12c90*/  IMAD R2, R3, R18, RZ ;  /* 0x0000001203027224 */ /* 0x000fce00078e02ff */
.L_x_535:
[----:B------:R-:W-:Y:S05]  /*12ca0*/  BSYNC B1 ;  /* 0x0000000000017941 */ /* 0x000fea0003800000 */
.L_x_534:
[----:B0-----:R-:W-:Y:S01]  /*12cb0*/  @!P1 IMAD R3, R146, R17, R2 ;  /* 0x0000001192039224 */ /* 0x001fe200078e0202 */
[----:B------:R-:W-:Y:S04]  /*12cc0*/  BSSY B1, `(.L_x_536) ;  /* 0x0000006000017945 */ /* 0x000fe80003800000 */
[----:B------:R0:W-:Y:S01]  /*12cd0*/  @!P1 STG.E.U8 desc[UR36][R8.64+0xf0], R3 ;  /* 0x0000f00308009986 */ /* 0x0001e2000c101124 */
[----:B------:R-:W-:Y:S05]  /*12ce0*/  @P5 BRA `(.L_x_537) ;  /* 0x00000000000c5947 */ /* 0x000fea0003800000 */
[----:B------:R-:W0:Y:S02]  /*12cf0*/  LDG.E.U8 R16, desc[UR36][R156.64+0xf1] ;  /* 0x0000f1249c107981 */ /* 0x000e24000c1e1100 */
[----:B0-----:R-:W-:-:S05]  /*12d00*/  PRMT R3, R16, 0x8880, RZ ;  /* 0x0000888010037816 */ /* 0x001fca00000000ff */
[----:B------:R-:W-:-:S07]  /*12d10*/  IMAD R2, R3, R18, RZ ;  /* 0x0000001203027224 */ /* 0x000fce00078e02ff */
.L_x_537:
[----:B------:R-:W-:Y:S05]  /*12d20*/  BSYNC B1 ;  /* 0x0000000000017941 */ /* 0x000fea0003800000 */
.L_x_536:
[----:B------:R-:W-:Y:S01]  /*12d30*/  @!P5 IMAD R147, R147, R17, R2 ;  /* 0x000000119393d224 */ /* 0x000fe200078e0202 */
[----:B------:R-:W-:Y:S04]  /*12d40*/  BSSY B1, `(.L_x_538) ;  /* 0x0000006000017945 */ /* 0x000fe80003800000 */
[----:B------:R0:W-:Y:S01]  /*12d50*/  @!P5 STG.E.U8 desc[UR36][R8.64+0xf1], R147 ;  /* 0x0000f1930800d986 */ /* 0x0001e2000c101124 */
[----:B------:R-:W-:Y:S05]  /*12d60*/  @P4 BRA `(.L_x_539) ;  /* 0x00000000000c4947 */ /* 0x000fea0003800000 */
[----:B------:R-:W0:Y:S02]  /*12d70*/  LDG.E.U8 R16, desc[UR36][R14.64+0xf8] ;  /* 0x0000f8240e107981 */ /* 0x000e24000c1e1100 */
[----:B0-----:R-:W-:-:S05]  /*12d80*/  PRMT R3, R16, 0x8880, RZ ;  /* 0x0000888010037816 */ /* 0x001fca00000000ff */
[----:B------:R-:W-:-:S07]  /*12d90*/  IMAD R2, R3, R18, RZ ;  /* 0x0000001203027224 */ /* 0x000fce00078e02ff */
.L_x_539:
[----:B------:R-:W-:Y:S05]  /*12da0*/  BSYNC B1 ;  /* 0x0000000000017941 */ /* 0x000fea0003800000 */
.L_x_538:
[----:B0-----:R-:W-:Y:S01]  /*12db0*/  @!P4 IMAD R3, R148, R17, R2 ;  /* 0x000000119403c224 */ /* 0x001fe200078e0202 */
[----:B------:R-:W-:Y:S04]  /*12dc0*/  BSSY B1, `(.L_x_540) ;  /* 0x0000006000017945 */ /* 0x000fe80003800000 */
[----:B------:R0:W-:Y:S01]  /*12dd0*/  @!P4 STG.E.U8 desc[UR36][R6.64+0xf8], R3 ;  /* 0x0000f8030600c986 */ /* 0x0001e2000c101124 */
[----:B------:R-:W-:Y:S05]  /*12de0*/  @P2 BRA `(.L_x_541) ;  /* 0x00000000000c2947 */ /* 0x000fea0003800000 */
[----:B------:R-:W0:Y:S02]  /*12df0*/  LDG.E.U8 R16, desc[UR36][R14.64+0xf9] ;  /* 0x0000f9240e107981 */ /* 0x000e24000c1e1100 */
[----:B0-----:R-:W-:-:S05]  /*12e00*/  PRMT R3, R16, 0x8880, RZ ;  /* 0x0000888010037816 */ /* 0x001fca00000000ff */
[----:B------:R-:W-:-:S07]  /*12e10*/  IMAD R2, R3, R18, RZ ;  /* 0x0000001203027224 */ /* 0x000fce00078e02ff */
.L_x_541:
[----:B------:R-:W-:Y:S05]  /*12e20*/  BSYNC B1 ;  /* 0x0000000000017941 */ /* 0x000fea0003800000 */
.L_x_540:
[----:B------:R-:W-:Y:S01]  /*12e30*/  @!P2 IMAD R149, R149, R17, R2 ;  /* 0x000000119595a224 */ /* 0x000fe200078e0202 */
[----:B------:R-:W-:Y:S04]  /*12e40*/  BSSY B1, `(.L_x_542) ;  /* 0x0000006000017945 */ /* 0x000fe80003800000 */
[----:B------:R0:W-:Y:S01]  /*12e50*/  @!P2 STG.E.U8 desc[UR36][R6.64+0xf9], R149 ;  /* 0x0000f9950600a986 */ /* 0x0001e2000c101124 */
[----:B------:R-:W-:Y:S05]  /*12e60*/  @P6 BRA `(.L_x_543) ;  /* 0x00000000000c6947 */ /* 0x000fea0003800000 */
[----:B------:R-:W0:Y:S02]  /*12e70*/  LDG.E.U8 R16, desc[UR36][R156.64+0xf8] ;  /* 0x0000f8249c107981 */ /* 0x000e24000c1e1100 */
[----:B0-----:R-:W-:-:S05]  /*12e80*/  PRMT R3, R16, 0x8880, RZ ;  /* 0x0000888010037816 */ /* 0x001fca00000000ff */
[----:B------:R-:W-:-:S07]  /*12e90*/  IMAD R2, R3, R18, RZ ;  /* 0x0000001203027224 */ /* 0x000fce00078e02ff */
.L_x_543:
[----:B------:R-:W-:Y:S05]  /*12ea0*/  BSYNC B1 ;  /* 0x0000000000017941 */ /* 0x000fea0003800000 */
.L_x_542:
[----:B0-----:R-:W-:Y:S01]  /*12eb0*/  @!P6 IMAD R3, R150, R17, R2 ;  /* 0x000000119603e224 */ /* 0x001fe200078e0202 */
[----:B------:R-:W-:Y:S01]  /*12ec0*/  ISETP.LT.OR P0, PT, R0, 0xfa, !P0 ;  /* 0x000000fa0000780c */ /* 0x000fe20004701670 */
[----:B------:R-:W-:Y:S03]  /*12ed0*/  BSSY B1, `(.L_x_544) ;  /* 0x0000006000017945 */ /* 0x000fe60003800000 */
[----:B------:R0:W-:Y:S09]  /*12ee0*/  @!P6 STG.E.U8 desc[UR36][R8.64+0xf8], R3 ;  /* 0x0000f8030800e986 */ /* 0x0001f2000c101124 */
[----:B------:R-:W-:Y:S05]  /*12ef0*/  @P0 BRA `(.L_x_545) ;  /* 0x00000000000c0947 */ /* 0x000fea0003800000 */
[----:B------:R-:W0:Y:S02]  /*12f00*/  LDG.E.U8 R16, desc[UR36][R156.64+0xf9] ;  /* 0x0000f9249c107981 */ /* 0x000e24000c1e1100 */
[----:B0-----:R-:W-:-:S05]  /*12f10*/  PRMT R3, R16, 0x8880, RZ ;  /* 0x0000888010037816 */ /* 0x001fca00000000ff */
[----:B------:R-:W-:-:S07]  /*12f20*/  IMAD R2, R3, R18, RZ ;  /* 0x0000001203027224 */ /* 0x000fce00078e02ff */
.L_x_545:
[----:B------:R-:W-:Y:S05]  /*12f30*/  BSYNC B1 ;  /* 0x0000000000017941 */ /* 0x000fea0003800000 */
.L_x_544:
[----:B------:R-:W-:Y:S01]  /*12f40*/  IMAD R151, R151, R17, R2 ;  /* 0x0000001197977224 */ /* 0x000fe200078e0202 */
[----:B------:R-:W-:Y:S06]  /*12f50*/  @P0 BRA `(.L_x_546) ;  /* 0x0000003800180947 */ /* 0x000fec0003800000 */
[----:B------:R0:W-:Y:S01]  /*12f60*/  STG.E.U8 desc[UR36][R8.64+0xf9], R151 ;  /* 0x0000f99708007986 */ /* 0x0001e2000c101124 */
[----:B------:R-:W-:Y:S05]  /*12f70*/  BRA `(.L_x_546) ;  /* 0x0000003800107947 */ /* 0x000fea0003800000 */
.L_x_33:
[----:B------:R-:W2:Y:S04]  /*12f80*/  LDL.LU R2, [R1] ;  /* 0x0000000001027983 */ /* 0x000ea80000300800 */
[----:B------:R-:W3:Y:S04]  /*12f90*/  LDL.LU R3, [R1+0xc] ;  /* 0x00000c0001037983 */ /* 0x000ee80000300800 */
[----:B------:R-:W4:Y:S04]  /*12fa0*/  LDL.LU R12, [R1+0x14] ;  /* 0x00001400010c7983 */ /* 0x000f280000300800 */
[----:B------:R-:W5:Y:S04]  /*12fb0*/  LDL.LU R13, [R1+0x98] ;  /* 0x00009800010d7983 */ /* 0x000f680000300800 */
        /* <DEDUP_REMOVED lines=61> */
[----:B------:R-:W5:Y:S01]  /*13390*/  LDL.LU R178, [R1+0x194] ;  /* 0x0001940001b27983 */ /* 0x000f620000300800 */
[----:B------:R-:W-:-:S03]  /*133a0*/  ISETP.GE.AND P0, PT, R154, 0x1, PT ;  /* 0x000000019a00780c */ /* 0x000fc60003f06270 */
[----:B------:R-:W5:Y:S04]  /*133b0*/  LDL.LU R177, [R1+0x198] ;  /* 0x0001980001b17983 */ /* 0x000f680000300800 */
[----:B------:R-:W5:Y:S04]  /*133c0*/  LDL.LU R176, [R1+0x19c] ;  /* 0x00019c0001b07983 */ /* 0x000f680000300800 */
[----:B------:R-:W5:Y:S04]  /*133d0*/  LDL.LU R175, [R1+0x1a0] ;  /* 0x0001a00001af7983 */ /* 0x000f680000300800 */
[----:B------:R-:W5:Y:S01]  /*133e0*/  LDL.LU R174, [R1+0x1a4] ;  /* 0x0001a40001ae7983 */ /* 0x000f620000300800 */
[----:B------:R-:W-:-:S03]  /*133f0*/  ISETP.LT.OR P1, PT, R0, 0x1, !P0 ;  /* 0x000000010000780c */ /* 0x000fc60004721670 */
        /* <DEDUP_REMOVED lines=13> */
[----:B--2---:R-:W-:-:S03]  /*134d0*/  @!P1 IMAD R2, R2, R17, RZ ;  /* 0x0000001102029224 */ /* 0x004fc600078e02ff */
        /* <DEDUP_REMOVED lines=9> */
[----:B------:R0:W-:Y:S04]  /*13570*/  @!P1 STG.E.U8 desc[UR36][R4.64], R2 ;  /* 0x0000000204009986 */ /* 0x0001e8000c101124 */
[----:B0-----:R-:W3:Y:S01]  /*13580*/  LDL.LU R2, [R1+0x4] ;  /* 0x0000040001027983 */ /* 0x001ee20000300800 */
[----:B------:R-:W-:-:S02]  /*13590*/  ISETP.LT.OR P1, PT, R0, 0x2, !P0 ;  /* 0x000000020000780c */ /* 0x000fc40004721670 */
[----:B------:R-:W-:-:S11]  /*135a0*/  ISETP.GE.AND P2, PT, R154, 0x9, PT ;  /* 0x000000099a00780c */ /* 0x000fd60003f46270 */
[----:B---3--:R-:W-:-:S05]  /*135b0*/  @!P1 IMAD R2, R2, R17, RZ ;  /* 0x0000001102029224 */ /* 0x008fca00078e02ff */
[----:B------:R0:W-:Y:S04]  /*135c0*/  @!P1 STG.E.U8 desc[UR36][R4.64+0x1], R2 ;  /* 0x0000010204009986 */ /* 0x0001e8000c101124 */
[----:B0-----:R-:W3:Y:S01]  /*135d0*/  LDL.LU R2, [R1+0x8] ;  /* 0x0000080001027983 */ /* 0x001ee20000300800 */
[C---:B------:R-:W-:Y:S02]  /*135e0*/  ISETP.LT.OR P1, PT, R0.reuse, 0x1, !P2 ;  /* 0x000000010000780c */ /* 0x040fe40005721670 */
[C---:B------:R-:W-:Y:S02]  /*135f0*/  ISETP.LT.OR P3, PT, R0.reuse, 0x2, !P2 ;  /* 0x000000020000780c */ /* 0x040fe40005761670 */
[----:B------:R-:W-:-:S09]  /*13600*/  ISETP.LT.OR P4, PT, R0, 0x9, !P0 ;  /* 0x000000090000780c */ /* 0x000fd20004781670 */
[----:B---3--:R-:W-:-:S05]  /*13610*/  @!P1 IMAD R2, R2, R17, RZ ;  /* 0x0000001102029224 */ /* 0x008fca00078e02ff */
[----:B------:R0:W-:Y:S04]  /*13620*/  @!P1 STG.E.U8 desc[UR36][R10.64], R2 ;  /* 0x000000020a009986 */ /* 0x0001e8000c101124 */
[----:B0-----:R-:W3:Y:S01]  /*13630*/  LDL.LU R2, [R1+0x10] ;  /* 0x0000100001027983 */ /* 0x001ee20000300800 */
[----:B------:R-:W-:Y:S01]  /*13640*/  @!P3 IMAD R3, R3, R17, RZ ;  /* 0x000000110303b224 */ /* 0x000fe200078e02ff */
[C---:B------:R-:W-:Y:S02]  /*13650*/  ISETP.LT.OR P1, PT, R0.reuse, 0xa, !P0 ;  /* 0x0000000a0000780c */ /* 0x040fe40004721670 */
[C---:B------:R-:W-:Y:S02]  /*13660*/  ISETP.LT.OR P5, PT, R0.reuse, 0x9, !P2 ;  /* 0x000000090000780c */ /* 0x040fe400057a1670 */
[----:B------:R0:W-:Y:S01]  /*13670*/  @!P3 STG.E.U8 desc[UR36][R10.64+0x1], R3 ;  /* 0x000001030a00b986 */ /* 0x0001e2000c101124 */
[----:B------:R-:W-:-:S03]  /*13680*/  ISETP.LT.OR P6, PT, R0, 0xa, !P2 ;  /* 0x0000000a0000780c */ /* 0x000fc600057c1670 */
[----:B0-----:R-:W5:Y:S01]  /*13690*/  LDL.LU R3, [R1+0x18] ;  /* 0x0000180001037983 */ /* 0x001f620000300800 */
[----:B---3--:R-:W-:-:S05]  /*136a0*/  @!P4 IMAD R2, R2, R17, RZ ;  /* 0x000000110202c224 */ /* 0x008fca00078e02ff */
[----:B------:R0:W-:Y:S04]  /*136b0*/  @!P4 STG.E.U8 desc[UR36][R4.64+0x8], R2 ;  /* 0x000008020400c986 */ /* 0x0001e8000c101124 */
[----:B0-----:R-:W3:Y:S01]  /*136c0*/  LDL.LU R2, [R1+0x1c] ;  /* 0x00001c0001027983 */ /* 0x001ee20000300800 */
[-C--:B----4-:R-:W-:Y:S02]  /*136d0*/  @!P1 IMAD R12, R12, R17.reuse, RZ ;  /* 0x000000110c0c9224 */ /* 0x090fe400078e02ff */
[----:B-----5:R-:W-:-:S03]  /*136e0*/  @!P5 IMAD R3, R3, R17, RZ ;  /* 0x000000110303d224 */ /* 0x020fc600078e02ff */
[----:B------:R0:W-:Y:S04]  /*136f0*/  @!P1 STG.E.U8 desc[UR36][R4.64+0x9], R12 ;  /* 0x0000090c04009986 */ /* 0x0001e8000c101124 */
[----:B------:R1:W-:Y:S04]  /*13700*/  @!P5 STG.E.U8 desc[UR36][R10.64+0x8], R3 ;  /* 0x000008030a00d986 */ /* 0x0003e8000c101124 */
[----:B0-----:R-:W4:Y:S04]  /*13710*/  LDL.LU R12, [R1+0x28] ;  /* 0x00002800010c7983 */ /* 0x001f280000300800 */
[----:B-1----:R-:W5:Y:S01]  /*13720*/  LDL.LU R3, [R1+0x20] ;  /* 0x0000200001037983 */ /* 0x002f620000300800 */
[----:B---3--:R-:W-:-:S05]  /*13730*/  @!P6 IMAD R2, R2, R17, RZ ;  /* 0x000000110202e224 */ /* 0x008fca00078e02ff */
[----:B------:R0:W-:Y:S04]  /*13740*/  @!P6 STG.E.U8 desc[UR36][R10.64+0x9], R2 ;  /* 0x000009020a00e986 */ /* 0x0001e8000c101124 */
[----:B0-----:R-:W3:Y:S01]  /*13750*/  LDL.LU R2, [R1+0x24] ;  /* 0x0000240001027983 */ /* 0x001ee20000300800 */
[C---:B------:R-:W-:Y:S02]  /*13760*/  ISETP.LT.OR P3, PT, R0.reuse, 0x11, !P0 ;  /* 0x000000110000780c */ /* 0x040fe40004761670 */
[----:B------:R-:W-:-:S11]  /*13770*/  ISETP.LT.OR P4, PT, R0, 0x12, !P0 ;  /* 0x000000120000780c */ /* 0x000fd60004781670 */
[----:B-----5:R-:W-:-:S05]  /*13780*/  @!P3 IMAD R3, R3, R17, RZ ;  /* 0x000000110303b224 */ /* 0x020fca00078e02ff */
[----:B------:R0:W-:Y:S04]  /*13790*/  @!P3 STG.E.U8 desc[UR36][R4.64+0x10], R3 ;  /* 0x000010030400b986 */ /* 0x0001e8000c101124 */
[----:B0-----:R-:W5:Y:S01]  /*137a0*/  LDL.LU R3, [R1+0x2c] ;  /* 0x00002c0001037983 */ /* 0x001f620000300800 */
[----:B---3--:R-:W-:-:S05]  /*137b0*/  @!P4 IMAD R2, R2, R17, RZ ;  /* 0x000000110202c224 */ /* 0x008fca00078e02ff */
[----:B------:R0:W-:Y:S04]  /*137c0*/  @!P4 STG.E.U8 desc[UR36][R4.64+0x11], R2 ;  /* 0x000011020400c986 */ /* 0x0001e8000c101124 */
[----:B0-----:R-:W3:Y:S01]  /*137d0*/  LDL.LU R2, [R1+0x30] ;  /* 0x0000300001027983 */ /* 0x001ee20000300800 */
[C---:B------:R-:W-:Y:S02]  /*137e0*/  ISETP.LT.OR P1, PT, R0.reuse, 0x11, !P2 ;  /* 0x000000110000780c */ /* 0x040fe40005721670 */
[C---:B------:R-:W-:Y:S02]  /*137f0*/  ISETP.LT.OR P5, PT, R0.reuse, 0x12, !P2 ;  /* 0x000000120000780c */ /* 0x040fe400057a1670 */
[----:B------:R-:W-:-:S09]  /*13800*/  ISETP.LT.OR P6, PT, R0, 0x19, !P0 ;  /* 0x000000190000780c */ /* 0x000fd200047c1670 */
        /* <DEDUP_REMOVED lines=43> */
[----:B-----5:R-:W-:-:S05]  /*13ac0*/  @!P6 IMAD R3, R3, R17, RZ ;  /* 0x000000110303e224 */ /* 0x020fca00078e02ff */
[----:B------:R0:W-:Y:S04]  /*13ad0*/  @!P6 STG.E.U8 desc[UR36][R4.64+0x29], R3 ;  /* 0x000029030400e986 */ /* 0x0001e8000c101124 */
[----:B0-----:R-:W5:Y:S01]  /*13ae0*/  LDL.LU R3, [R1+0x5c] ;  /* 0x00005c0001037983 */ /* 0x001f620000300800 */
        /* <DEDUP_REMOVED lines=48> */
[----:B------:R-:W-:-:S13]  /*13df0*/  ISETP.LT.OR P5, PT, R0, 0x42, !P2 ;  /* 0x000000420000780c */ /* 0x000fda00057a1670 */
[----:B----4-:R-:W-:-:S05]  /*13e00*/  @!P5 IMAD R12, R12, R17, RZ ;  /* 0x000000110c0cd224 */ /* 0x010fca00078e02ff */
[----:B------:R-:W-:Y:S01]  /*13e10*/  @!P5 STG.E.U8 desc[UR36][R10.64+0x41], R12 ;  /* 0x0000410c0a00d986 */ /* 0x000fe2000c101124 */
[----:B---3--:R-:W-:-:S05]  /*13e20*/  @!P4 IMAD R2, R2, R17, RZ ;  /* 0x000000110202c224 */ /* 0x008fca00078e02ff */
[----:B------:R0:W-:Y:S04]  /*13e30*/  @!P4 STG.E.U8 desc[UR36][R10.64+0x40], R2 ;  /* 0x000040020a00c986 */ /* 0x0001e8000c101124 */
[----:B0-----:R-:W3:Y:S04]  /*13e40*/  LDL.LU R2, [R1+0x90] ;  /* 0x0000900001027983 */ /* 0x001ee80000300800 */
[----:B------:R-:W4:Y:S01]  /*13e50*/  LDL.LU R12, [R1+0xac] ;  /* 0x0000ac00010c7983 */ /* 0x000f220000300800 */
[C---:B------:R-:W-:Y:S02]  /*13e60*/  ISETP.LT.OR P6, PT, R0.reuse, 0x49, !P0 ;  /* 0x000000490000780c */ /* 0x040fe400047c1670 */
[----:B------:R-:W-:-:S02]  /*13e70*/  ISETP.LT.OR P1, PT, R0, 0x4a, !P0 ;  /* 0x0000004a0000780c */ /* 0x000fc40004721670 */
[C---:B------:R-:W-:Y:S02]  /*13e80*/  ISETP.LT.OR P3, PT, R0.reuse, 0x49, !P2 ;  /* 0x000000490000780c */ /* 0x040fe40005761670 */
[C---:B------:R-:W-:Y:S02]  /*13e90*/  ISETP.LT.OR P4, PT, R0.reuse, 0x4a, !P2 ;  /* 0x0000004a0000780c */ /* 0x040fe40005781670 */
[----:B------:R-:W-:-:S07]  /*13ea0*/  ISETP.LT.OR P5, PT, R0, 0x51, !P0 ;  /* 0x000000510000780c */ /* 0x000fce00047a1670 */
[----:B-----5:R-:W-:-:S05]  /*13eb0*/  @!P1 IMAD R3, R3, R17, RZ ;  /* 0x0000001103039224 */ /* 0x020fca00078e02ff */
[----:B------:R4:W-:Y:S01]  /*13ec0*/  @!P1 STG.E.U8 desc[UR36][R4.64+0x49], R3 ;  /* 0x0000490304009986 */ /* 0x0009e2000c101124 */
[----:B------:R-:W-:Y:S01]  /*13ed0*/  ISETP.LT.OR P1, PT, R0, 0x51, !P2 ;  /* 0x000000510000780c */ /* 0x000fe20005721670 */
[-C--:B------:R-:W-:Y:S02]  /*13ee0*/  @!P3 IMAD R13, R13, R17.reuse, RZ ;  /* 0x000000110d0db224 */ /* 0x080fe400078e02ff */
[-C--:B------:R-:W-:Y:S02]  /*13ef0*/  @!P4 IMAD R15, R15, R17.reuse, RZ ;  /* 0x000000110f0fc224 */ /* 0x080fe400078e02ff */
[----:B------:R-:W-:-:S08]  /*13f00*/  @!P5 IMAD R21, R21, R17, RZ ;  /* 0x000000111515d224 */ /* 0x000fd000078e02ff */
[-C--:B------:R-:W-:Y:S02]  /*13f10*/  @!P1 IMAD R153, R153, R17.reuse, RZ ;  /* 0x0000001199999224 */ /* 0x080fe400078e02ff */
[----:B---3--:R-:W-:-:S05]  /*13f20*/  @!P6 IMAD R2, R2, R17, RZ ;  /* 0x000000110202e224 */ /* 0x008fca00078e02ff */
[----:B------:R-:W-:Y:S01]  /*13f30*/  @!P6 STG.E.U8 desc[UR36][R4.64+0x48], R2 ;  /* 0x000048020400e986 */ /* 0x000fe2000c101124 */
[----:B------:R-:W-:-:S03]  /*13f40*/  ISETP.LT.OR P6, PT, R0, 0x52, !P0 ;  /* 0x000000520000780c */ /* 0x000fc600047c1670 */
[----:B------:R0:W-:Y:S01]  /*13f50*/  @!P3 STG.E.U8 desc[UR36][R10.64+0x48], R13 ;  /* 0x0000480d0a00b986 */ /* 0x0001e2000c101124 */
[----:B------:R-:W-:-:S03]  /*13f60*/  ISETP.LT.OR P3, PT, R0, 0x52, !P2 ;  /* 0x000000520000780c */ /* 0x000fc60005761670 */
[----:B------:R1:W-:Y:S01]  /*13f70*/  @!P4 STG.E.U8 desc[UR36][R10.64+0x49], R15 ;  /* 0x0000490f0a00c986 */ /* 0x0003e2000c101124 */
[----:B------:R-:W-:-:S05]  /*13f80*/  ISETP.LT.OR P4, PT, R0, 0x59, !P0 ;  /* 0x000000590000780c */ /* 0x000fca0004781670 */
[----:B------:R-:W-:Y:S01]  /*13f90*/  @!P6 IMAD R23, R23, R17, RZ ;  /* 0x000000111717e224 */ /* 0x000fe200078e02ff */
[----:B------:R3:W-:Y:S01]  /*13fa0*/  @!P5 STG.E.U8 desc[UR36][R4.64+0x50], R21 ;  /* 0x000050150400d986 */ /* 0x0007e2000c101124 */
[----:B------:R-:W-:-:S03]  /*13fb0*/  ISETP.LT.OR P5, PT, R0, 0x5a, !P0 ;  /* 0x0000005a0000780c */ /* 0x000fc600047a1670 */
[----:B------:R5:W-:Y:S01]  /*13fc0*/  @!P6 STG.E.U8 desc[UR36][R4.64+0x51], R23 ;  /* 0x000051170400e986 */ /* 0x000be2000c101124 */
[----:B------:R-:W-:-:S03]  /*13fd0*/  ISETP.LT.OR P6, PT, R0, 0x59, !P2 ;  /* 0x000000590000780c */ /* 0x000fc600057c1670 */
[----:B------:R-:W-:Y:S01]  /*13fe0*/  @!P1 STG.E.U8 desc[UR36][R10.64+0x50], R153 ;  /* 0x000050990a009986 */ /* 0x000fe2000c101124 */
[----:B------:R-:W-:Y:S01]  /*13ff0*/  ISETP.LT.OR P1, PT, R0, 0x5a, !P2 ;  /* 0x0000005a0000780c */ /* 0x000fe20005721670 */
[-C--:B----4-:R-:W-:Y:S02]  /*14000*/  @!P3 IMAD R3, R12, R17.reuse, RZ ;  /* 0x000000110c03b224 */ /* 0x090fe400078e02ff */
[-C--:B0-----:R-:W-:Y:S02]  /*14010*/  @!P4 IMAD R13, R235, R17.reuse, RZ ;  /* 0x00000011eb0dc224 */ /* 0x081fe400078e02ff */
[-C--:B-1----:R-:W-:Y:S01]  /*14020*/  @!P5 IMAD R15, R234, R17.reuse, RZ ;  /* 0x00000011ea0fd224 */ /* 0x082fe200078e02ff */
[----:B------:R0:W-:Y:S03]  /*14030*/  @!P3 STG.E.U8 desc[UR36][R10.64+0x51], R3 ;  /* 0x000051030a00b986 */ /* 0x0001e6000c101124 */
[----:B---3--:R-:W-:Y:S01]  /*14040*/  @!P6 IMAD R21, R233, R17, RZ ;  /* 0x00000011e915e224 */ /* 0x008fe200078e02ff */
[----:B------:R1:W-:Y:S01]  /*14050*/  @!P4 STG.E.U8 desc[UR36][R4.64+0x58], R13 ;  /* 0x0000580d0400c986 */ /* 0x0003e2000c101124 */
[----:B------:R-:W-:-:S02]  /*14060*/  ISETP.LT.OR P3, PT, R0, 0x61, !P0 ;  /* 0x000000610000780c */ /* 0x000fc40004761670 */
[----:B-----5:R-:W-:Y:S01]  /*14070*/  @!P1 IMAD R23, R232, R17, RZ ;  /* 0x00000011e8179224 */ /* 0x020fe200078e02ff */
[C---:B------:R-:W-:Y:S01]  /*14080*/  ISETP.LT.OR P4, PT, R0.reuse, 0x62, !P0 ;  /* 0x000000620000780c */ /* 0x040fe20004781670 */
[----:B------:R3:W-:Y:S01]  /*14090*/  @!P5 STG.E.U8 desc[UR36][R4.64+0x59], R15 ;  /* 0x0000590f0400d986 */ /* 0x0007e2000c101124 */
[----:B------:R-:W-:-:S03]  /*140a0*/  ISETP.LT.OR P5, PT, R0, 0x61, !P2 ;  /* 0x000000610000780c */ /* 0x000fc600057a1670 */
[----:B------:R4:W-:Y:S01]  /*140b0*/  @!P6 STG.E.U8 desc[UR36][R10.64+0x58], R21 ;  /* 0x000058150a00e986 */ /* 0x0009e2000c101124 */
[----:B------:R-:W-:-:S03]  /*140c0*/  ISETP.LT.OR P6, PT, R0, 0x62, !P2 ;  /* 0x000000620000780c */ /* 0x000fc600057c1670 */
[----:B------:R-:W-:Y:S01]  /*140d0*/  @!P1 STG.E.U8 desc[UR36][R10.64+0x59], R23 ;  /* 0x000059170a009986 */ /* 0x000fe2000c101124 */
[----:B------:R-:W-:Y:S01]  /*140e0*/  ISETP.LT.OR P1, PT, R0, 0x69, !P0 ;  /* 0x000000690000780c */ /* 0x000fe20004721670 */
[-C--:B0-----:R-:W-:Y:S02]  /*140f0*/  @!P3 IMAD R3, R231, R17.reuse, RZ ;  /* 0x00000011e703b224 */ /* 0x081fe400078e02ff */
[-C--:B-1----:R-:W-:Y:S02]  /*14100*/  @!P4 IMAD R13, R230, R17.reuse, RZ ;  /* 0x00000011e60dc224 */ /* 0x082fe400078e02ff */
[-C--:B---3--:R-:W-:Y:S01]  /*14110*/  @!P5 IMAD R15, R229, R17.reuse, RZ ;  /* 0x00000011e50fd224 */ /* 0x088fe200078e02ff */
[----:B------:R0:W-:Y:S03]  /*14120*/  @!P3 STG.E.U8 desc[UR36][R4.64+0x60], R3 ;  /* 0x000060030400b986 */ /* 0x0001e6000c101124 */
[----:B----4-:R-:W-:Y:S01]  /*14130*/  @!P6 IMAD R21, R228, R17, RZ ;  /* 0x00000011e415e224 */ /* 0x010fe200078e02ff */
[----:B------:R1:W-:Y:S01]  /*14140*/  @!P4 STG.E.U8 desc[UR36][R4.64+0x61], R13 ;  /* 0x0000610d0400c986 */ /* 0x0003e2000c101124 */
[----:B------:R-:W-:-:S02]  /*14150*/  ISETP.LT.OR P3, PT, R0, 0x6a, !P0 ;  /* 0x0000006a0000780c */ /* 0x000fc40004761670 */
[----:B------:R-:W-:Y:S01]  /*14160*/  @!P1 IMAD R153, R227, R17, RZ ;  /* 0x00000011e3999224 */ /* 0x000fe200078e02ff */
        /* <DEDUP_REMOVED lines=131> */
[-C--:B----4-:R-:W-:Y:S01]  /*149a0*/  @!P6 IMAD R21, R183, R17.reuse, RZ ;  /* 0x00000011b715e224 */ /* 0x090fe200078e02ff */
[----:B------:R1:W-:Y:S03]  /*149b0*/  @!P4 STG.E.U8 desc[UR36][R10.64+0xb8], R13 ;  /* 0x0000b80d0a00c986 */ /* 0x0003e6000c101124 */
[----:B------:R-:W-:Y:S01]  /*149c0*/  @!P1 IMAD R23, R182, R17, RZ ;  /* 0x00000011b6179224 */ /* 0x000fe200078e02ff */
[C---:B------:R-:W-:Y:S01]  /*149d0*/  ISETP.LT.OR P3, PT, R0.reuse, 0xc1, !P2 ;  /* 0x000000c10000780c */ /* 0x040fe20005761670 */
[----:B------:R3:W-:Y:S01]  /*149e0*/  @!P5 STG.E.U8 desc[UR36][R10.64+0xb9], R15 ;  /* 0x0000b90f0a00d986 */ /* 0x0007e2000c101124 */
[----:B------:R-:W-:-:S02]  /*149f0*/  ISETP.LT.OR P4, PT, R0, 0xc2, !P2 ;  /* 0x000000c20000780c */ /* 0x000fc40005781670 */
[C---:B------:R-:W-:Y:S01]  /*14a00*/  ISETP.LT.OR P5, PT, R0.reuse, 0xc9, !P0 ;  /* 0x000000c90000780c */ /* 0x040fe200047a1670 */
[----:B------:R4:W-:Y:S01]  /*14a10*/  @!P6 STG.E.U8 desc[UR36][R4.64+0xc0], R21 ;  /* 0x0000c0150400e986 */ /* 0x0009e2000c101124 */
[----:B------:R-:W-:-:S03]  /*14a20*/  ISETP.LT.OR P6, PT, R0, 0xca, !P0 ;  /* 0x000000ca0000780c */ /* 0x000fc600047c1670 */
[----:B------:R-:W-:Y:S01]  /*14a30*/  @!P1 STG.E.U8 desc[UR36][R4.64+0xc1], R23 ;  /* 0x0000c11704009986 */ /* 0x000fe2000c101124 */
[----:B------:R-:W-:-:S03]  /*14a40*/  ISETP.LT.OR P1, PT, R0, 0xc9, !P2 ;  /* 0x000000c90000780c */ /* 0x000fc60005721670 */
[-C--:B0-----:R-:W-:Y:S02]  /*14a50*/  @!P3 IMAD R3, R181, R17.reuse, RZ ;  /* 0x00000011b503b224 */ /* 0x081fe400078e02ff */
[-C--:B-1----:R-:W-:Y:S02]  /*14a60*/  @!P4 IMAD R13, R180, R17.reuse, RZ ;  /* 0x00000011b40dc224 */ /* 0x082fe400078e02ff */
[-C--:B---3--:R-:W-:Y:S02]  /*14a70*/  @!P5 IMAD R15, R179, R17.reuse, RZ ;  /* 0x00000011b30fd224 */ /* 0x088fe400078e02ff */
[-C--:B----4-:R-:W-:Y:S01]  /*14a80*/  @!P6 IMAD R21, R178, R17.reuse, RZ ;  /* 0x00000011b215e224 */ /* 0x090fe200078e02ff */
[----:B------:R0:W-:Y:S03]  /*14a90*/  @!P3 STG.E.U8 desc[UR36][R10.64+0xc0], R3 ;  /* 0x0000c0030a00b986 */ /* 0x0001e6000c101124 */
[----:B------:R-:W-:Y:S01]  /*14aa0*/  @!P1 IMAD R153, R177, R17, RZ ;  /* 0x00000011b1999224 */ /* 0x000fe200078e02ff */
[----:B------:R1:W-:Y:S01]  /*14ab0*/  @!P4 STG.E.U8 desc[UR36][R10.64+0xc1], R13 ;  /* 0x0000c10d0a00c986 */ /* 0x0003e2000c101124 */
[----:B------:R-:W-:-:S02]  /*14ac0*/  ISETP.LT.OR P3, PT, R0, 0xca, !P2 ;  /* 0x000000ca0000780c */ /* 0x000fc40005761670 */
        /* <DEDUP_REMOVED lines=33> */
[----:B------:R4:W-:Y:S04]  /*14ce0*/  @!P6 STG.E.U8 desc[UR36][R10.64+0xd9], R21 ;  /* 0x0000d9150a00e986 */ /* 0x0009e8000c101124 */
[----:B------:R-:W-:Y:S01]  /*14cf0*/  @!P1 STG.E.U8 desc[UR36][R4.64+0xe0], R153 ;  /* 0x0000e09904009986 */ /* 0x000fe2000c101124 */
[C---:B------:R-:W-:Y:S02]  /*14d00*/  ISETP.LT.OR P1, PT, R0.reuse, 0xea, !P0 ;  /* 0x000000ea0000780c */ /* 0x040fe40004721670 */
[----:B------:R-:W-:Y:S01]  /*14d10*/  ISETP.LT.OR P6, PT, R0, 0xe9, !P0 ;  /* 0x000000e90000780c */ /* 0x000fe200047c1670 */
[-C--:B0-----:R-:W-:Y:S02]  /*14d20*/  @!P3 IMAD R3, R166, R17.reuse, RZ ;  /* 0x00000011a603b224 */ /* 0x081fe400078e02ff */
[----:B-1----:R-:W-:-:S02]  /*14d30*/  @!P4 IMAD R13, R165, R17, RZ ;  /* 0x00000011a50dc224 */ /* 0x002fc400078e02ff */
[----:B---3--:R-:W-:Y:S01]  /*14d40*/  @!P5 IMAD R15, R164, R17, RZ ;  /* 0x00000011a40fd224 */ /* 0x008fe200078e02ff */
[----:B------:R0:W-:Y:S01]  /*14d50*/  @!P3 STG.E.U8 desc[UR36][R4.64+0xe1], R3 ;  /* 0x0000e1030400b986 */ /* 0x0001e2000c101124 */
[----:B------:R-:W-:-:S04]  /*14d60*/  ISETP.LT.OR P3, PT, R0, 0xe9, !P2 ;  /* 0x000000e90000780c */ /* 0x000fc80005761670 */
[-C--:B------:R-:W-:Y:S01]  /*14d70*/  @!P1 IMAD R23, R162, R17.reuse, RZ ;  /* 0x00000011a2179224 */ /* 0x080fe200078e02ff */
[----:B------:R2:W-:Y:S01]  /*14d80*/  @!P4 STG.E.U8 desc[UR36][R10.64+0xe0], R13 ;  /* 0x0000e00d0a00c986 */ /* 0x0005e2000c101124 */
[----:B----4-:R-:W-:Y:S01]  /*14d90*/  @!P6 IMAD R21, R163, R17, RZ ;  /* 0x00000011a315e224 */ /* 0x010fe200078e02ff */
[C---:B------:R-:W-:Y:S02]  /*14da0*/  ISETP.LT.OR P4, PT, R0.reuse, 0xea, !P2 ;  /* 0x000000ea0000780c */ /* 0x040fe40005781670 */
[----:B------:R1:W-:Y:S01]  /*14db0*/  @!P5 STG.E.U8 desc[UR36][R10.64+0xe1], R15 ;  /* 0x0000e10f0a00d986 */ /* 0x0003e2000c101124 */
[----:B------:R-:W-:-:S03]  /*14dc0*/  ISETP.LT.OR P5, PT, R0, 0xf1, !P0 ;  /* 0x000000f10000780c */ /* 0x000fc600047a1670 */
[----:B------:R-:W-:Y:S01]  /*14dd0*/  @!P1 STG.E.U8 desc[UR36][R4.64+0xe9], R23 ;  /* 0x0000e91704009986 */ /* 0x000fe2000c101124 */
[----:B------:R-:W-:-:S03]  /*14de0*/  ISETP.LT.OR P1, PT, R0, 0xf2, !P0 ;  /* 0x000000f20000780c */ /* 0x000fc60004721670 */
[----:B------:R3:W-:Y:S01]  /*14df0*/  @!P6 STG.E.U8 desc[UR36][R4.64+0xe8], R21 ;  /* 0x0000e8150400e986 */ /* 0x0007e2000c101124 */
[----:B------:R-:W-:Y:S01]  /*14e00*/  ISETP.LT.OR P6, PT, R0, 0xf1, !P2 ;  /* 0x000000f10000780c */ /* 0x000fe200057c1670 */
[-C--:B0-----:R-:W-:Y:S02]  /*14e10*/  @!P3 IMAD R3, R161, R17.reuse, RZ ;  /* 0x00000011a103b224 */ /* 0x081fe400078e02ff */
[-C--:B--2---:R-:W-:Y:S02]  /*14e20*/  @!P4 IMAD R13, R160, R17.reuse, RZ ;  /* 0x00000011a00dc224 */ /* 0x084fe400078e02ff */
[-C--:B-1----:R-:W-:Y:S01]  /*14e30*/  @!P5 IMAD R15, R159, R17.reuse, RZ ;  /* 0x000000119f0fd224 */ /* 0x082fe200078e02ff */
[----:B------:R0:W-:Y:S01]  /*14e40*/  @!P3 STG.E.U8 desc[UR36][R10.64+0xe8], R3 ;  /* 0x0000e8030a00b986 */ /* 0x0001e2000c101124 */
[----:B------:R-:W-:Y:S02]  /*14e50*/  ISETP.LT.OR P3, PT, R0, 0xf2, !P2 ;  /* 0x000000f20000780c */ /* 0x000fe40005761670 */
[-C--:B---3--:R-:W-:Y:S01]  /*14e60*/  @!P1 IMAD R21, R158, R17.reuse, RZ ;  /* 0x000000119e159224 */ /* 0x088fe200078e02ff */
[----:B------:R1:W-:Y:S03]  /*14e70*/  @!P4 STG.E.U8 desc[UR36][R10.64+0xe9], R13 ;  /* 0x0000e90d0a00c986 */ /* 0x0003e6000c101124 */
[----:B------:R-:W-:Y:S01]  /*14e80*/  @!P6 IMAD R23, R157, R17, RZ ;  /* 0x000000119d17e224 */ /* 0x000fe200078e02ff */
[C---:B------:R-:W-:Y:S01]  /*14e90*/  ISETP.LT.OR P4, PT, R0.reuse, 0xf9, !P0 ;  /* 0x000000f90000780c */ /* 0x040fe20004781670 */
[----:B------:R-:W-:Y:S01]  /*14ea0*/  @!P1 STG.E.U8 desc[UR36][R4.64+0xf1], R21 ;  /* 0x0000f11504009986 */ /* 0x000fe2000c101124 */
[----:B------:R-:W-:-:S02]  /*14eb0*/  ISETP.LT.OR P0, PT, R0, 0xfa, !P0 ;  /* 0x000000fa0000780c */ /* 0x000fc40004701670 */
[----:B------:R-:W-:Y:S01]  /*14ec0*/  ISETP.GE.AND P1, PT, R154, 0x81, PT ;  /* 0x000000819a00780c */ /* 0x000fe20003f26270 */
[----:B------:R2:W-:Y:S01]  /*14ed0*/  @!P5 STG.E.U8 desc[UR36][R4.64+0xf0], R15 ;  /* 0x0000f00f0400d986 */ /* 0x0005e2000c101124 */
[C---:B------:R-:W-:Y:S02]  /*14ee0*/  ISETP.LT.OR P5, PT, R0.reuse, 0xf9, !P2 ;  /* 0x000000f90000780c */ /* 0x040fe400057a1670 */
[C---:B------:R-:W-:Y:S01]  /*14ef0*/  ISETP.LT.OR P2, PT, R0.reuse, 0xfa, !P2 ;  /* 0x000000fa0000780c */ /* 0x040fe20005741670 */
[----:B------:R3:W-:Y:S01]  /*14f00*/  @!P6 STG.E.U8 desc[UR36][R10.64+0xf0], R23 ;  /* 0x0000f0170a00e986 */ /* 0x0007e2000c101124 */
[----:B------:R-:W-:Y:S01]  /*14f10*/  ISETP.LT.OR P6, PT, R0, 0x1, !P1 ;  /* 0x000000010000780c */ /* 0x000fe20004fc1670 */
[-C--:B0-----:R-:W-:Y:S02]  /*14f20*/  @!P3 IMAD R3, R156, R17.reuse, RZ ;  /* 0x000000119c03b224 */ /* 0x081fe400078e02ff */
[-C--:B-1----:R-:W-:Y:S02]  /*14f30*/  @!P4 IMAD R13, R152, R17.reuse, RZ ;  /* 0x00000011980dc224 */ /* 0x082fe400078e02ff */
[----:B------:R-:W-:Y:S01]  /*14f40*/  @!P0 IMAD R153, R22, R17, RZ ;  /* 0x0000001116998224 */ /* 0x000fe200078e02ff */
[----:B------:R0:W-:Y:S01]  /*14f50*/  @!P3 STG.E.U8 desc[UR36][R10.64+0xf1], R3 ;  /* 0x0000f1030a00b986 */ /* 0x0001e2000c101124 */
[----:B------:R-:W-:-:S02]  /*14f60*/  ISETP.GE.AND P3, PT, R154, 0x89, PT ;  /* 0x000000899a00780c */ /* 0x000fc40003f66270 */
[-C--:B--2---:R-:W-:Y:S02]  /*14f70*/  @!P5 IMAD R15, R20, R17.reuse, RZ ;  /* 0x00000011140fd224 */ /* 0x084fe400078e02ff */
[-C--:B------:R-:W-:Y:S01]  /*14f80*/  @!P2 IMAD R21, R14, R17.reuse, RZ ;  /* 0x000000110e15a224 */ /* 0x080fe200078e02ff */
[----:B------:R-:W-:Y:S01]  /*14f90*/  @!P0 STG.E.U8 desc[UR36][R4.64+0xf9], R153 ;  /* 0x0000f99904008986 */ /* 0x000fe2000c101124 */
[----:B---3--:R-:W-:Y:S01]  /*14fa0*/  @!P6 IMAD R23, R24, R17, RZ ;  /* 0x000000111817e224 */ /* 0x008fe200078e02ff */
[C---:B------:R-:W-:Y:S02]  /*14fb0*/  ISETP.LT.OR P0, PT, R0.reuse, 0x2, !P1 ;  /* 0x000000020000780c */ /* 0x040fe40004f01670 */
[----:B------:R1:W-:Y:S01]  /*14fc0*/  @!P4 STG.E.U8 desc[UR36][R4.64+0xf8], R13 ;  /* 0x0000f80d0400c986 */ /* 0x0003e2000c101124 */
[----:B------:R-:W-:-:S03]  /*14fd0*/  ISETP.LT.OR P4, PT, R0, 0x1, !P3 ;  /* 0x000000010000780c */ /* 0x000fc60005f81670 */
[----:B------:R-:W-:Y:S01]  /*14fe0*/  @!P5 STG.E.U8 desc[UR36][R10.64+0xf8], R15 ;  /* 0x0000f80f0a00d986 */ /* 0x000fe2000c101124 */
[----:B------:R-:W-:-:S03]  /*14ff0*/  ISETP.LT.OR P5, PT, R0, 0x2, !P3 ;  /* 0x000000020000780c */ /* 0x000fc60005fa1670 */
[----:B------:R-:W-:Y:S01]  /*15000*/  @!P2 STG.E.U8 desc[UR36][R10.64+0xf9], R21 ;  /* 0x0000f9150a00a986 */ /* 0x000fe2000c101124 */
[----:B------:R-:W-:-:S03]  /*15010*/  ISETP.LT.OR P2, PT, R0, 0x9, !P1 ;  /* 0x000000090000780c */ /* 0x000fc60004f41670 */
[----:B------:R-:W-:Y:S01]  /*15020*/  @!P6 STG.E.U8 desc[UR36][R6.64], R23 ;  /* 0x000000170600e986 */ /* 0x000fe2000c101124 */
[----:B------:R-:W-:Y:S01]  /*15030*/  ISETP.LT.OR P6, PT, R0, 0xa, !P1 ;  /* 0x0000000a0000780c */ /* 0x000fe20004fc1670 */
[-C--:B------:R-:W-:Y:S02]  /*15040*/  @!P0 IMAD R25, R25, R17.reuse, RZ ;  /* 0x0000001119198224 */ /* 0x080fe400078e02ff */
[-C--:B0-----:R-:W-:Y:S02]  /*15050*/  @!P4 IMAD R3, R26, R17.reuse, RZ ;  /* 0x000000111a03c224 */ /* 0x081fe400078e02ff */
[-C--:B------:R-:W-:Y:S01]  /*15060*/  @!P5 IMAD R27, R27, R17.reuse, RZ ;  /* 0x000000111b1bd224 */ /* 0x080fe200078e02ff */
[----:B------:R-:W-:Y:S03]  /*15070*/  @!P0 STG.E.U8 desc[UR36][R6.64+0x1], R25 ;  /* 0x0000011906008986 */ /* 0x000fe6000c101124 */
[----:B-1----:R-:W-:Y:S01]  /*15080*/  @!P2 IMAD R5, R28, R17, RZ ;  /* 0x000000111c05a224 */ /* 0x002fe200078e02ff */
[----:B------:R0:W-:Y:S01]  /*15090*/  @!P4 STG.E.U8 desc[UR36][R8.64], R3 ;  /* 0x000000030800c986 */ /* 0x0001e2000c101124 */
[----:B------:R-:W-:-:S02]  /*150a0*/  ISETP.LT.OR P0, PT, R0, 0xa, !P3 ;  /* 0x0000000a0000780c */ /* 0x000fc40005f01670 */
[----:B------:R-:W-:Y:S01]  /*150b0*/  @!P6 IMAD R29, R29, R17, RZ ;  /* 0x000000111d1de224 */ /* 0x000fe200078e02ff */
[C---:B------:R-:W-:Y:S01]  /*150c0*/  ISETP.LT.OR P4, PT, R0.reuse, 0x9, !P3 ;  /* 0x000000090000780c */ /* 0x040fe20005f81670 */
[----:B------:R-:W-:Y:S01]  /*150d0*/  @!P5 STG.E.U8 desc[UR36][R8.64+0x1], R27 ;  /* 0x0000011b0800d986 */ /* 0x000fe2000c101124 */
[----:B------:R-:W-:-:S03]  /*150e0*/  ISETP.LT.OR P5, PT, R0, 0x11, !P1 ;  /* 0x000000110000780c */ /* 0x000fc60004fa1670 */
[----:B------:R1:W-:Y:S01]  /*150f0*/  @!P2 STG.E.U8 desc[UR36][R6.64+0x8], R5 ;  /* 0x000008050600a986 */ /* 0x0003e2000c101124 */
[----:B------:R-:W-:-:S03]  /*15100*/  ISETP.LT.OR P2, PT, R0, 0x12, !P1 ;  /* 0x000000120000780c */ /* 0x000fc60004f41670 */
[----:B------:R-:W-:Y:S01]  /*15110*/  @!P6 STG.E.U8 desc[UR36][R6.64+0x9], R29 ;  /* 0x0000091d0600e986 */ /* 0x000fe2000c101124 */
[----:B------:R-:W-:Y:S01]  /*15120*/  ISETP.LT.OR P6, PT, R0, 0x11, !P3 ;  /* 0x000000110000780c */ /* 0x000fe20005fc1670 */
[-C--:B------:R-:W-:Y:S02]  /*15130*/  @!P0 IMAD R31, R31, R17.reuse, RZ ;  /* 0x000000111f1f8224 */ /* 0x080fe400078e02ff */
[-C--:B0-----:R-:W-:Y:S02]  /*15140*/  @!P4 IMAD R3, R30, R17.reuse, RZ ;  /* 0x000000111e03c224 */ /* 0x081fe400078e02ff */
[-C--:B------:R-:W-:Y:S01]  /*15150*/  @!P5 IMAD R11, R32, R17.reuse, RZ ;  /* 0x00000011200bd224 */ /* 0x080fe200078e02ff */
[----:B------:R-:W-:Y:S03]  /*15160*/  @!P0 STG.E.U8 desc[UR36][R8.64+0x9], R31 ;  /* 0x0000091f08008986 */ /* 0x000fe6000c101124 */
[----:B------:R-:W-:Y:S01]  /*15170*/  @!P2 IMAD R33, R33, R17, RZ ;  /* 0x000000112121a224 */ /* 0x000fe200078e02ff */
[----:B------:R0:W-:Y:S01]  /*15180*/  @!P4 STG.E.U8 desc[UR36][R8.64+0x8], R3 ;  /* 0x000008030800c986 */ /* 0x0001e2000c101124 */
[----:B------:R-:W-:-:S02]  /*15190*/  ISETP.LT.OR P0, PT, R0, 0x12, !P3 ;  /* 0x000000120000780c */ /* 0x000fc40005f01670 */
[----:B-1----:R-:W-:Y:S01]  /*151a0*/  @!P6 IMAD R5, R34, R17, RZ ;  /* 0x000000112205e224 */ /* 0x002fe200078e02ff */
[C---:B------:R-:W-:Y:S01]  /*151b0*/  ISETP.LT.OR P4, PT, R0.reuse, 0x19, !P1 ;  /* 0x000000190000780c */ /* 0x040fe20004f81670 */
[----:B------:R-:W-:Y:S01]  /*151c0*/  @!P5 STG.E.U8 desc[UR36][R6.64+0x10], R11 ;  /* 0x0000100b0600d986 */ /* 0x000fe2000c101124 */
[----:B------:R-:W-:-:S03]  /*151d0*/  ISETP.LT.OR P5, PT, R0, 0x1a, !P1 ;  /* 0x0000001a0000780c */ /* 0x000fc60004fa1670 */
[----:B------:R-:W-:Y:S01]  /*151e0*/  @!P2 STG.E.U8 desc[UR36][R6.64+0x11], R33 ;  /* 0x000011210600a986 */ /* 0x000fe2000c101124 */
[----:B------:R-:W-:-:S03]  /*151f0*/  ISETP.LT.OR P2, PT, R0, 0x19, !P3 ;  /* 0x000000190000780c */ /* 0x000fc60005f41670 */
[----:B------:R1:W-:Y:S01]  /*15200*/  @!P6 STG.E.U8 desc[UR36][R8.64+0x10], R5 ;  /* 0x000010050800e986 */ /* 0x0003e2000c101124 */
[----:B------:R-:W-:Y:S01]  /*15210*/  ISETP.LT.OR P6, PT, R0, 0x1a, !P3 ;  /* 0x0000001a0000780c */ /* 0x000fe20005fc1670 */
[-C--:B------:R-:W-:Y:S02]  /*15220*/  @!P0 IMAD R35, R35, R17.reuse, RZ ;  /* 0x0000001123238224 */ /* 0x080fe400078e02ff */
[-C--:B0-----:R-:W-:Y:S02]  /*15230*/  @!P4 IMAD R3, R36, R17.reuse, RZ ;  /* 0x000000112403c224 */ /* 0x081fe400078e02ff */
[-C--:B------:R-:W-:Y:S01]  /*15240*/  @!P5 IMAD R37, R37, R17.reuse, RZ ;  /* 0x000000112525d224 */ /* 0x080fe200078e02ff */
[----:B------:R-:W-:Y:S01]  /*15250*/  @!P0 STG.E.U8 desc[UR36][R8.64+0x11], R35 ;  /* 0x0000112308008986 */ /* 0x000fe2000c101124 */
[----:B------:R-:W-:Y:S02]  /*15260*/  ISETP.LT.OR P0, PT, R0, 0x22, !P1 ;  /* 0x000000220000780c */ /* 0x000fe40004f01670 */
[----:B-1----:R-:W-:-:S04]  /*15270*/  @!P2 IMAD R5, R38, R17, RZ ;  /* 0x000000112605a224 */ /* 0x002fc800078e02ff */
[----:B------:R-:W-:Y:S01]  /*15280*/  @!P6 IMAD R39, R39, R17, RZ ;  /* 0x000000112727e224 */ /* 0x000fe200078e02ff */
[----:B------:R0:W-:Y:S01]  /*15290*/  @!P4 STG.E.U8 desc[UR36][R6.64+0x18], R3 ;  /* 0x000018030600c986 */ /* 0x0001e2000c101124 */
[----:B------:R-:W-:-:S03]  /*152a0*/  ISETP.LT.OR P4, PT, R0, 0x21, !P1 ;  /* 0x000000210000780c */ /* 0x000fc60004f81670 */
        /* <DEDUP_REMOVED lines=216> */
[-C--:B0-----:R-:W-:Y:S02]  /*16030*/  @!P4 IMAD R3, R110, R17.reuse, RZ ;  /* 0x000000116e03c224 */ /* 0x081fe400078e02ff */
[-C--:B------:R-:W-:Y:S02]  /*16040*/  @!P0 IMAD R111, R111, R17.reuse, RZ ;  /* 0x000000116f6f8224 */ /* 0x080fe400078e02ff */
[-C--:B------:R-:W-:Y:S01]  /*16050*/  @!P5 IMAD R11, R112, R17.reuse, RZ ;  /* 0x00000011700bd224 */ /* 0x080fe200078e02ff */
[----:B------:R0:W-:Y:S03]  /*16060*/  @!P4 STG.E.U8 desc[UR36][R8.64+0xa8], R3 ;  /* 0x0000a8030800c986 */ /* 0x0001e6000c101124 */
[-C--:B------:R-:W-:Y:S01]  /*16070*/  @!P2 IMAD R113, R113, R17.reuse, RZ ;  /* 0x000000117171a224 */ /* 0x080fe200078e02ff */
[----:B------:R-:W-:Y:S03]  /*16080*/  @!P0 STG.E.U8 desc[UR36][R8.64+0xa9], R111 ;  /* 0x0000a96f08008986 */ /* 0x000fe6000c101124 */
[----:B-1----:R-:W-:Y:S01]  /*16090*/  @!P6 IMAD R5, R114, R17, RZ ;  /* 0x000000117205e224 */ /* 0x002fe200078e02ff */
[C---:B------:R-:W-:Y:S01]  /*160a0*/  ISETP.LT.OR P0, PT, R0.reuse, 0xb2, !P3 ;  /* 0x000000b20000780c */ /* 0x040fe20005f01670 */
[----:B------:R-:W-:Y:S01]  /*160b0*/  @!P5 STG.E.U8 desc[UR36][R6.64+0xb0], R11 ;  /* 0x0000b00b0600d986 */ /* 0x000fe2000c101124 */
[----:B------:R-:W-:-:S02]  /*160c0*/  ISETP.LT.OR P5, PT, R0, 0xba, !P1 ;  /* 0x000000ba0000780c */ /* 0x000fc40004fa1670 */
[C---:B------:R-:W-:Y:S01]  /*160d0*/  ISETP.LT.OR P4, PT, R0.reuse, 0xb9, !P1 ;  /* 0x000000b90000780c */ /* 0x040fe20004f81670 */
[----:B------:R-:W-:Y:S01]  /*160e0*/  @!P2 STG.E.U8 desc[UR36][R6.64+0xb1], R113 ;  /* 0x0000b1710600a986 */ /* 0x000fe2000c101124 */
[----:B------:R-:W-:-:S03]  /*160f0*/  ISETP.LT.OR P2, PT, R0, 0xb9, !P3 ;  /* 0x000000b90000780c */ /* 0x000fc60005f41670 */
[----:B------:R1:W-:Y:S01]  /*16100*/  @!P6 STG.E.U8 desc[UR36][R8.64+0xb0], R5 ;  /* 0x0000b0050800e986 */ /* 0x0003e2000c101124 */
[----:B------:R-:W-:-:S03]  /*16110*/  ISETP.LT.OR P6, PT, R0, 0xba, !P3 ;  /* 0x000000ba0000780c */ /* 0x000fc60005fc1670 */
[-C--:B------:R-:W-:Y:S02]  /*16120*/  @!P0 IMAD R115, R115, R17.reuse, RZ ;  /* 0x0000001173738224 */ /* 0x080fe400078e02ff */
[-C--:B------:R-:W-:Y:S02]  /*16130*/  @!P5 IMAD R117, R117, R17.reuse, RZ ;  /* 0x000000117575d224 */ /* 0x080fe400078e02ff */
[-C--:B0-----:R-:W-:Y:S01]  /*16140*/  @!P4 IMAD R3, R116, R17.reuse, RZ ;  /* 0x000000117403c224 */ /* 0x081fe200078e02ff */
[----:B------:R-:W-:Y:S01]  /*16150*/  @!P0 STG.E.U8 desc[UR36][R8.64+0xb1], R115 ;  /* 0x0000b17308008986 */ /* 0x000fe2000c101124 */
[----:B------:R-:W-:Y:S01]  /*16160*/  ISETP.LT.OR P0, PT, R0, 0xc1, !P1 ;  /* 0x000000c10000780c */ /* 0x000fe20004f01670 */
[----:B-1----:R-:W-:-:S03]  /*16170*/  @!P2 IMAD R5, R118, R17, RZ ;  /* 0x000000117605a224 */ /* 0x002fc600078e02ff */
[----:B------:R-:W-:Y:S01]  /*16180*/  @!P6 IMAD R119, R119, R17, RZ ;  /* 0x000000117777e224 */ /* 0x000fe200078e02ff */
[----:B------:R-:W-:Y:S01]  /*16190*/  @!P5 STG.E.U8 desc[UR36][R6.64+0xb9], R117 ;  /* 0x0000b9750600d986 */ /* 0x000fe2000c101124 */
[----:B------:R-:W-:-:S03]  /*161a0*/  ISETP.LT.OR P5, PT, R0, 0xc2, !P1 ;  /* 0x000000c20000780c */ /* 0x000fc60004fa1670 */
[----:B------:R0:W-:Y:S01]  /*161b0*/  @!P4 STG.E.U8 desc[UR36][R6.64+0xb8], R3 ;  /* 0x0000b8030600c986 */ /* 0x0001e2000c101124 */
[----:B------:R-:W-:-:S03]  /*161c0*/  ISETP.LT.OR P4, PT, R0, 0xc1, !P3 ;  /* 0x000000c10000780c */ /* 0x000fc60005f81670 */
[----:B------:R-:W-:Y:S01]  /*161d0*/  @!P6 STG.E.U8 desc[UR36][R8.64+0xb9], R119 ;  /* 0x0000b9770800e986 */ /* 0x000fe2000c101124 */
[----:B------:R-:W-:-:S03]  /*161e0*/  ISETP.LT.OR P6, PT, R0, 0xc2, !P3 ;  /* 0x000000c20000780c */ /* 0x000fc60005fc1670 */
[----:B------:R1:W-:Y:S01]  /*161f0*/  @!P2 STG.E.U8 desc[UR36][R8.64+0xb8], R5 ;  /* 0x0000b8050800a986 */ /* 0x0003e2000c101124 */
[----:B------:R-:W-:Y:S01]  /*16200*/  ISETP.LT.OR P2, PT, R0, 0xc9, !P1 ;  /* 0x000000c90000780c */ /* 0x000fe20004f41670 */
[-C--:B------:R-:W-:Y:S02]  /*16210*/  @!P0 IMAD R11, R120, R17.reuse, RZ ;  /* 0x00000011780b8224 */ /* 0x080fe400078e02ff */
[-C--:B------:R-:W-:Y:S02]  /*16220*/  @!P5 IMAD R121, R121, R17.reuse, RZ ;  /* 0x000000117979d224 */ /* 0x080fe400078e02ff */
[-C--:B0-----:R-:W-:Y:S01]  /*16230*/  @!P4 IMAD R3, R122, R17.reuse, RZ ;  /* 0x000000117a03c224 */ /* 0x081fe200078e02ff */
[----:B------:R0:W-:Y:S03]  /*16240*/  @!P0 STG.E.U8 desc[UR36][R6.64+0xc0], R11 ;  /* 0x0000c00b06008986 */ /* 0x0001e6000c101124 */
[-C--:B------:R-:W-:Y:S01]  /*16250*/  @!P6 IMAD R123, R123, R17.reuse, RZ ;  /* 0x000000117b7be224 */ /* 0x080fe200078e02ff */
[----:B------:R-:W-:Y:S01]  /*16260*/  ISETP.LT.OR P0, PT, R0, 0xca, !P1 ;  /* 0x000000ca0000780c */ /* 0x000fe20004f01670 */
[----:B------:R-:W-:Y:S02]  /*16270*/  @!P5 STG.E.U8 desc[UR36][R6.64+0xc1], R121 ;  /* 0x0000c1790600d986 */ /* 0x000fe4000c101124 */
[----:B-1----:R-:W-:Y:S01]  /*16280*/  @!P2 IMAD R5, R124, R17, RZ ;  /* 0x000000117c05a224 */ /* 0x002fe200078e02ff */
[C---:B------:R-:W-:Y:S01]  /*16290*/  ISETP.LT.OR P5, PT, R0.reuse, 0xc9, !P3 ;  /* 0x000000c90000780c */ /* 0x040fe20005fa1670 */
[----:B------:R1:W-:Y:S01]  /*162a0*/  @!P4 STG.E.U8 desc[UR36][R8.64+0xc0], R3 ;  /* 0x0000c0030800c986 */ /* 0x0003e2000c101124 */
        /* <DEDUP_REMOVED lines=8> */
[----:B------:R-:W-:Y:S03]  /*16330*/  @!P0 STG.E.U8 desc[UR36][R6.64+0xc9], R125 ;  /* 0x0000c97d06008986 */ /* 0x000fe6000c101124 */
[-C--:B-1----:R-:W-:Y:S01]  /*16340*/  @!P6 IMAD R3, R128, R17.reuse, RZ ;  /* 0x000000118003e224 */ /* 0x082fe200078e02ff */
[----:B------:R0:W-:Y:S03]  /*16350*/  @!P5 STG.E.U8 desc[UR36][R8.64+0xc8], R11 ;  /* 0x0000c80b0800d986 */ /* 0x0001e6000c101124 */
[----:B------:R-:W-:Y:S01]  /*16360*/  @!P2 IMAD R129, R129, R17, RZ ;  /* 0x000000118181a224 */ /* 0x000fe200078e02ff */
[C---:B------:R-:W-:Y:S01]  /*16370*/  ISETP.LT.OR P0, PT, R0.reuse, 0xd1, !P3 ;  /* 0x000000d10000780c */ /* 0x040fe20005f01670 */
[----:B------:R-:W-:Y:S01]  /*16380*/  @!P4 STG.E.U8 desc[UR36][R8.64+0xc9], R127 ;  /* 0x0000c97f0800c986 */ /* 0x000fe2000c101124 */
[----:B------:R-:W-:-:S02]  /*16390*/  ISETP.LT.OR P5, PT, R0, 0xd2, !P3 ;  /* 0x000000d20000780c */ /* 0x000fc40005fa1670 */
[C---:B------:R-:W-:Y:S01]  /*163a0*/  ISETP.LT.OR P4, PT, R0.reuse, 0xd9, !P1 ;  /* 0x000000d90000780c */ /* 0x040fe20004f81670 */
[----:B------:R1:W-:Y:S01]  /*163b0*/  @!P6 STG.E.U8 desc[UR36][R6.64+0xd0], R3 ;  /* 0x0000d0030600e986 */ /* 0x0003e2000c101124 */
[----:B------:R-:W-:-:S03]  /*163c0*/  ISETP.LT.OR P6, PT, R0, 0xda, !P1 ;  /* 0x000000da0000780c */ /* 0x000fc60004fc1670 */
[----:B------:R-:W-:Y:S01]  /*163d0*/  @!P2 STG.E.U8 desc[UR36][R6.64+0xd1], R129 ;  /* 0x0000d1810600a986 */ /* 0x000fe2000c101124 */
[----:B------:R-:W-:-:S03]  /*163e0*/  ISETP.LT.OR P2, PT, R0, 0xd9, !P3 ;  /* 0x000000d90000780c */ /* 0x000fc60005f41670 */
[-C--:B--2---:R-:W-:Y:S02]  /*163f0*/  @!P0 IMAD R5, R130, R17.reuse, RZ ;  /* 0x0000001182058224 */ /* 0x084fe400078e02ff */
[-C--:B------:R-:W-:Y:S02]  /*16400*/  @!P5 IMAD R131, R131, R17.reuse, RZ ;  /* 0x000000118383d224 */ /* 0x080fe400078e02ff */
[-C--:B0-----:R-:W-:Y:S02]  /*16410*/  @!P4 IMAD R11, R132, R17.reuse, RZ ;  /* 0x00000011840bc224 */ /* 0x081fe400078e02ff */
[-C--:B------:R-:W-:Y:S01]  /*16420*/  @!P6 IMAD R133, R133, R17.reuse, RZ ;  /* 0x000000118585e224 */ /* 0x080fe200078e02ff */
[----:B------:R0:W-:Y:S03]  /*16430*/  @!P0 STG.E.U8 desc[UR36][R8.64+0xd0], R5 ;  /* 0x0000d00508008986 */ /* 0x0001e6000c101124 */
[----:B-1----:R-:W-:Y:S01]  /*16440*/  @!P2 IMAD R3, R134, R17, RZ ;  /* 0x000000118603a224 */ /* 0x002fe200078e02ff */
[----:B------:R-:W-:Y:S01]  /*16450*/  @!P5 STG.E.U8 desc[UR36][R8.64+0xd1], R131 ;  /* 0x0000d1830800d986 */ /* 0x000fe2000c101124 */
[----:B------:R-:W-:-:S02]  /*16460*/  ISETP.LT.OR P0, PT, R0, 0xda, !P3 ;  /* 0x000000da0000780c */ /* 0x000fc40005f01670 */
        /* <DEDUP_REMOVED lines=14> */
[----:B------:R-:W-:Y:S01]  /*16550*/  @!P4 STG.E.U8 desc[UR36][R6.64+0xe1], R137 ;  /* 0x0000e1890600c986 */ /* 0x000fe2000c101124 */
[----:B------:R-:W-:-:S02]  /*16560*/  ISETP.LT.OR P0, PT, R0, 0xe9, !P1 ;  /* 0x000000e90000780c */ /* 0x000fc40004f01670 */
[C---:B------:R-:W-:Y:S01]  /*16570*/  ISETP.LT.OR P4, PT, R0.reuse, 0xea, !P1 ;  /* 0x000000ea0000780c */ /* 0x040fe20004f81670 */
[----:B------:R1:W-:Y:S01]  /*16580*/  @!P6 STG.E.U8 desc[UR36][R8.64+0xe0], R11 ;  /* 0x0000e00b0800e986 */ /* 0x0003e2000c101124 */
[C---:B------:R-:W-:Y:S02]  /*16590*/  ISETP.LT.OR P6, PT, R0.reuse, 0xe9, !P3 ;  /* 0x000000e90000780c */ /* 0x040fe40005fc1670 */
[C---:B------:R-:W-:Y:S01]  /*165a0*/  ISETP.LT.OR P5, PT, R0.reuse, 0xea, !P3 ;  /* 0x000000ea0000780c */ /* 0x040fe20005fa1670 */
[----:B------:R-:W-:Y:S01]  /*165b0*/  @!P2 STG.E.U8 desc[UR36][R8.64+0xe1], R139 ;  /* 0x0000e18b0800a986 */ /* 0x000fe2000c101124 */
[----:B------:R-:W-:-:S05]  /*165c0*/  ISETP.LT.OR P2, PT, R0, 0xf1, !P1 ;  /* 0x000000f10000780c */ /* 0x000fca0004f41670 */
[-C--:B--2---:R-:W-:Y:S02]  /*165d0*/  @!P0 IMAD R3, R140, R17.reuse, RZ ;  /* 0x000000118c038224 */ /* 0x084fe400078e02ff */
[-C--:B------:R-:W-:Y:S02]  /*165e0*/  @!P4 IMAD R141, R141, R17.reuse, RZ ;  /* 0x000000118d8dc224 */ /* 0x080fe400078e02ff */
[-C--:B0-----:R-:W-:Y:S02]  /*165f0*/  @!P6 IMAD R5, R142, R17.reuse, RZ ;  /* 0x000000118e05e224 */ /* 0x081fe400078e02ff */
[-C--:B------:R-:W-:Y:S02]  /*16600*/  @!P5 IMAD R143, R143, R17.reuse, RZ ;  /* 0x000000118f8fd224 */ /* 0x080fe400078e02ff */
[----:B-1----:R-:W-:Y:S01]  /*16610*/  @!P2 IMAD R11, R144, R17, RZ ;  /* 0x00000011900ba224 */ /* 0x002fe200078e02ff */
[----:B------:R0:W-:Y:S01]  /*16620*/  @!P0 STG.E.U8 desc[UR36][R6.64+0xe8], R3 ;  /* 0x0000e80306008986 */ /* 0x0001e2000c101124 */
[----:B------:R-:W-:-:S03]  /*16630*/  ISETP.LT.OR P0, PT, R0, 0xf2, !P1 ;  /* 0x000000f20000780c */ /* 0x000fc60004f01670 */
[----:B------:R-:W-:Y:S01]  /*16640*/  @!P4 STG.E.U8 desc[UR36][R6.64+0xe9], R141 ;  /* 0x0000e98d0600c986 */ /* 0x000fe2000c101124 */
[----:B------:R-:W-:-:S03]  /*16650*/  ISETP.LT.OR P4, PT, R0, 0xf1, !P3 ;  /* 0x000000f10000780c */ /* 0x000fc60005f81670 */
[----:B------:R-:W-:Y:S01]  /*16660*/  @!P6 STG.E.U8 desc[UR36][R8.64+0xe8], R5 ;  /* 0x0000e8050800e986 */ /* 0x000fe2000c101124 */
[----:B------:R-:W-:-:S03]  /*16670*/  ISETP.LT.OR P6, PT, R0, 0xf2, !P3 ;  /* 0x000000f20000780c */ /* 0x000fc60005fc1670 */
[----:B------:R-:W-:Y:S01]  /*16680*/  @!P5 STG.E.U8 desc[UR36][R8.64+0xe9], R143 ;  /* 0x0000e98f0800d986 */ /* 0x000fe2000c101124 */
[----:B------:R-:W-:-:S03]  /*16690*/  ISETP.LT.OR P5, PT, R0, 0xf9, !P3 ;  /* 0x000000f90000780c */ /* 0x000fc60005fa1670 */
[----:B------:R1:W-:Y:S01]  /*166a0*/  @!P2 STG.E.U8 desc[UR36][R6.64+0xf0], R11 ;  /* 0x0000f00b0600a986 */ /* 0x0003e2000c101124 */
[C---:B------:R-:W-:Y:S02]  /*166b0*/  ISETP.LT.OR P2, PT, R0.reuse, 0xf9, !P1 ;  /* 0x000000f90000780c */ /* 0x040fe40004f41670 */
[C---:B------:R-:W-:Y:S02]  /*166c0*/  ISETP.LT.OR P1, PT, R0.reuse, 0xfa, !P1 ;  /* 0x000000fa0000780c */ /* 0x040fe40004f21670 */
[----:B------:R-:W-:Y:S01]  /*166d0*/  ISETP.LT.OR P3, PT, R0, 0xfa, !P3 ;  /* 0x000000fa0000780c */ /* 0x000fe20005f61670 */
[-C--:B------:R-:W-:Y:S02]  /*166e0*/  @!P0 IMAD R145, R145, R17.reuse, RZ ;  /* 0x0000001191918224 */ /* 0x080fe400078e02ff */
[-C--:B0-----:R-:W-:Y:S02]  /*166f0*/  @!P4 IMAD R3, R146, R17.reuse, RZ ;  /* 0x000000119203c224 */ /* 0x081fe400078e02ff */
[----:B------:R-:W-:-:S02]  /*16700*/  @!P6 IMAD R147, R147, R17, RZ ;  /* 0x000000119393e224 */ /* 0x000fc400078e02ff */
[-C--:B-1----:R-:W-:Y:S02]  /*16710*/  @!P5 IMAD R11, R150, R17.reuse, RZ ;  /* 0x00000011960bd224 */ /* 0x082fe400078e02ff */
[-C--:B------:R-:W-:Y:S02]  /*16720*/  @!P2 IMAD R5, R148, R17.reuse, RZ ;  /* 0x000000119405a224 */ /* 0x080fe400078e02ff */
[-C--:B------:R-:W-:Y:S02]  /*16730*/  @!P1 IMAD R149, R149, R17.reuse, RZ ;  /* 0x0000001195959224 */ /* 0x080fe400078e02ff */
[----:B------:R-:W-:Y:S01]  /*16740*/  @!P3 IMAD R151, R151, R17, RZ ;  /* 0x000000119797b224 */ /* 0x000fe200078e02ff */
[----:B------:R0:W-:Y:S04]  /*16750*/  @!P0 STG.E.U8 desc[UR36][R6.64+0xf1], R145 ;  /* 0x0000f19106008986 */ /* 0x0001e8000c101124 */
[----:B------:R0:W-:Y:S04]  /*16760*/  @!P4 STG.E.U8 desc[UR36][R8.64+0xf0], R3 ;  /* 0x0000f0030800c986 */ /* 0x0001e8000c101124 */
[----:B------:R0:W-:Y:S04]  /*16770*/  @!P6 STG.E.U8 desc[UR36][R8.64+0xf1], R147 ;  /* 0x0000f1930800e986 */ /* 0x0001e8000c101124 */
[----:B------:R0:W-:Y:S04]  /*16780*/  @!P2 STG.E.U8 desc[UR36][R6.64+0xf8], R5 ;  /* 0x0000f8050600a986 */ /* 0x0001e8000c101124 */
[----:B------:R0:W-:Y:S04]  /*16790*/  @!P1 STG.E.U8 desc[UR36][R6.64+0xf9], R149 ;  /* 0x0000f99506009986 */ /* 0x0001e8000c101124 */
[----:B------:R0:W-:Y:S04]  /*167a0*/  @!P5 STG.E.U8 desc[UR36][R8.64+0xf8], R11 ;  /* 0x0000f80b0800d986 */ /* 0x0001e8000c101124 */
[----:B------:R0:W-:Y:S02]  /*167b0*/  @!P3 STG.E.U8 desc[UR36][R8.64+0xf9], R151 ;  /* 0x0000f9970800b986 */ /* 0x0001e4000c101124 */
.L_x_546:
[----:B------:R-:W-:Y:S05]  /*167c0*/  BSYNC B0 ;  /* 0x0000000000007941 */ /* 0x000fea0003800000 */
.L_x_32:
[----:B0-----:R-:W5:Y:S04]  /*167d0*/  LDL.LU R3, [R1+0x200] ;  /* 0x0002000001037983 */ /* 0x001f680000300800 */
[----:B------:R-:W5:Y:S01]  /*167e0*/  LDL.LU R2, [R1+0x204] ;  /* 0x0002040001027983 */ /* 0x000f620000300800 */
[----:B------:R-:W-:Y:S01]  /*167f0*/  ULDC UR4, c[0x0][0xc] ;  /* 0x0000030000047ab9 */ /* 0x000fe20000000800 */
[----:B------:R-:W-:Y:S01]  /*16800*/  ULDC UR5, c[0x0][0x10] ;  /* 0x0000040000057ab9 */ /* 0x000fe20000000800 */
[----:B------:R-:W5:Y:S01]  /*16810*/  LDC R5, c[0x0][0x14] ;  /* 0x00000500ff057b82 */ /* 0x000f620000000800 */
[----:B------:R-:W-:Y:S01]  /*16820*/  UIMAD.WIDE.U32 UR4, UR4, UR5, URZ ;  /* 0x00000005040472a5 */ /* 0x000fe2000f8e003f */
[----:B------:R-:W-:Y:S01]  /*16830*/  PRMT R0, RZ, 0x7610, R0 ;  /* 0x00007610ff007816 */ /* 0x000fe20000000000 */
[----:B------:R-:W-:Y:S01]  /*16840*/  UMOV UR42, 0xffffffff ;  /* 0xffffffff002a7882 */ /* 0x000fe20000000000 */
[----:B------:R-:W-:-:S03]  /*16850*/  UMOV UR43, 0xffffffff ;  /* 0xffffffff002b7882 */ /* 0x000fc60000000000 */
[----:B-----5:R-:W-:-:S04]  /*16860*/  IMAD.WIDE.U32 R2, R5, UR4, R2 ;  /* 0x0000000405027c25 */ /* 0x020fc8000f8e0002 */
[----:B------:R-:W-:Y:S01]  /*16870*/  IMAD R5, R5, UR5, RZ ;  /* 0x0000000505057c24 */ /* 0x000fe2000f8e02ff */
[----:B------:R-:W-:Y:S01]  /*16880*/  ULDC.64 UR4, c[0x0][0x650] ;  /* 0x0001940000047ab9 */ /* 0x000fe20000000a00 */
[----:B-1-3--:R-:W-:Y:S01]  /*16890*/  IMAD.MOV.U32 R6, RZ, RZ, R2 ;  /* 0x000000ffff067224 */ /* 0x00afe200078e0002 */
[----:B------:R-:W-:Y:S02]  /*168a0*/  ISETP.GE.U32.AND P0, PT, R2, UR4, PT ;  /* 0x0000000402007c0c */ /* 0x000fe4000bf06070 */
[----:B------:R-:W-:-:S04]  /*168b0*/  IADD3 R4, R3, R5, RZ ;  /* 0x0000000503047210 */ /* 0x000fc80007ffe0ff */
[----:B------:R-:W-:Y:S01]  /*168c0*/  ISETP.GE.U32.AND.EX P0, PT, R4, UR5, PT, P0 ;  /* 0x0000000504007c0c */ /* 0x000fe2000bf06100 */
[----:B------:R0:W-:Y:S04]  /*168d0*/  STL [R1+0x200], R4 ;  /* 0x0002000401007387 */ /* 0x0001e80000100800 */
[----:B------:R0:W-:Y:S08]  /*168e0*/  STL [R1+0x204], R6 ;  /* 0x0002040601007387 */ /* 0x0001f00000100800 */
[----:B------:R-:W-:Y:S05]  /*168f0*/  @P0 BRA `(.L_x_547) ;  /* 0x0000000400880947 */ /* 0x000fea0003800000 */
[----:B------:R-:W1:Y:S01]  /*16900*/  S2UR UR6, SR_CTAID.X ;  /* 0x00000000000679c3 */ /* 0x000e620000002500 */
[----:B------:R-:W-:Y:S01]  /*16910*/  ULDC.64 UR12, c[0x0][0x628] ;  /* 0x00018a00000c7ab9 */ /* 0x000fe20000000a00 */
[----:B------:R-:W-:Y:S01]  /*16920*/  ULDC UR4, c[0x0][0x150] ;  /* 0x0000540000047ab9 */ /* 0x000fe20000000800 */
[----:B------:R-:W-:Y:S01]  /*16930*/  ISETP.NE.U32.AND P0, PT, RZ, UR12, PT ;  /* 0x0000000cff007c0c */ /* 0x000fe2000bf05070 */
[----:B------:R-:W-:Y:S01]  /*16940*/  ULDC UR15, c[0x0][0x630] ;  /* 0x00018c00000f7ab9 */ /* 0x000fe20000000800 */
[----:B------:R-:W-:Y:S01]  /*16950*/  R2UR UR16, R6 ;  /* 0x00000000061072ca */ /* 0x000fe200000e0000 */
[----:B------:R-:W-:Y:S01]  /*16960*/  ULDC UR19, c[0x0][0x154] ;  /* 0x0000550000137ab9 */ /* 0x000fe20000000800 */
[----:B------:R-:W-:Y:S01]  /*16970*/  ISETP.NE.AND.EX P0, PT, RZ, UR13, PT, P0 ;  /* 0x0000000dff007c0c */ /* 0x000fe2000bf05300 */
[----:B------:R-:W3:Y:S01]  /*16980*/  S2UR UR18, SR_CTAID.Y ;  /* 0x00000000001279c3 */ /* 0x000ee20000002600 */
[----:B------:R-:W-:Y:S02]  /*16990*/  R2UR UR17, R4 ;  /* 0x00000000041172ca */ /* 0x000fe400000e0000 */
[----:B------:R-:W-:-:S02]  /*169a0*/  R2UR UR10, R6 ;  /* 0x00000000060a72ca */ /* 0x000fc400000e0000 */
[----:B------:R-:W-:Y:S02]  /*169b0*/  R2UR UR11, R4 ;  /* 0x00000000040b72ca */ /* 0x000fe400000e0000 */
[----:B-1----:R-:W-:-:S05]  /*169c0*/  I2FP.F32.U32 R0, UR6 ;  /* 0x0000000600007c45 */ /* 0x002fca0008201000 */
[----:B------:R-:W-:-:S04]  /*169d0*/  FMUL R0, R0, UR4 ;  /* 0x0000000400007c20 */ /* 0x000fc80008400000 */
[----:B------:R1:W0:Y:S01]  /*169e0*/  F2I.U32.TRUNC.NTZ R2, R0 ;  /* 0x0000000000027305 */ /* 0x000222000020f000 */
[----:B---3--:R-:W-:Y:S05]  /*169f0*/  @!P0 BRA `(.L_x_548) ;  /* 0x0000000000308947 */ /* 0x008fea0003800000 */
        /* <DEDUP_REMOVED lines=12> */
.L_x_548:
[----:B------:R-:W-:Y:S01]  /*16ac0*/  USHF.R.U64 UR43, UR10, UR15, UR11 ;  /* 0x0000000f0a2b7299 */ /* 0x000fe2000800120b */
[----:B-1----:R-:W-:Y:S01]  /*16ad0*/  I2FP.F32.U32 R0, UR18 ;  /* 0x0000001200007c45 */ /* 0x002fe20008201000 */
[----:B------:R-:W-:Y:S02]  /*16ae0*/  USHF.R.U32.HI UR4, URZ, UR15, UR11 ;  /* 0x0000000f3f047299 */ /* 0x000fe4000801160b */
[----:B------:R-:W-:Y:S02]  /*16af0*/  UIADD3 UR10, UP0, URZ, -UR43, URZ ;  /* 0x8000002b3f0a7290 */ /* 0x000fe4000ff1e03f */
[----:B------:R-:W-:Y:S01]  /*16b00*/  FMUL R0, R0, UR19 ;  /* 0x0000001300007c20 */ /* 0x000fe20008400000 */
[----:B------:R-:W-:Y:S01]  /*16b10*/  ULDC.64 UR12, c[0x0][0x620] ;  /* 0x00018800000c7ab9 */ /* 0x000fe20000000a00 */
[----:B------:R-:W-:Y:S01]  /*16b20*/  UIADD3.X UR4, URZ, ~UR4, URZ, UP0, !UPT ;  /* 0x800000043f047290 */ /* 0x000fe200087fe43f */
[----:B------:R-:W-:Y:S01]  /*16b30*/  UMOV UR8, UR16 ;  /* 0x0000001000087c82 */ /* 0x000fe20008000000 */
[----:B------:R-:W-:-:S02]  /*16b40*/  UMOV UR9, UR17 ;  /* 0x0000001100097c82 */ /* 0x000fc40008000000 */
[----:B------:R-:W-:Y:S01]  /*16b50*/  UIMAD UR4, UR4, UR12, URZ ;  /* 0x0000000c040472a4 */ /* 0x000fe2000f8e023f */
[----:B------:R-:W1:Y:S01]  /*16b60*/  F2I.U32.TRUNC.NTZ R0, R0 ;  /* 0x0000000000007305 */ /* 0x000e62000020f000 */
[----:B------:R-:W-:Y:S01]  /*16b70*/  UIMAD.WIDE.U32 UR8, UR10, UR12, UR8 ;  /* 0x0000000c0a0872a5 */ /* 0x000fe2000f8e0008 */
[----:B0-----:R-:W-:Y:S01]  /*16b80*/  R2UR UR12, R2 ;  /* 0x00000000020c72ca */ /* 0x001fe200000e0000 */
[----:B------:R-:W-:Y:S01]  /*16b90*/  UIMAD UR10, UR10, UR13, UR4 ;  /* 0x0000000d0a0a72a4 */ /* 0x000fe2000f8e0204 */
[----:B------:R-:W-:Y:S01]  /*16ba0*/  ULDC UR11, c[0x0][0x618] ;  /* 0x00018600000b7ab9 */ /* 0x000fe20000000800 */
[----:B------:R-:W-:Y:S02]  /*16bb0*/  ULDC UR21, c[0x0][0x658] ;  /* 0x0001960000157ab9 */ /* 0x000fe40000000800 */
[----:B------:R-:W-:Y:S01]  /*16bc0*/  UIADD3 UR9, UR9, UR10, URZ ;  /* 0x0000000a09097290 */ /* 0x000fe2000fffe03f */
[----:B------:R-:W-:Y:S01]  /*16bd0*/  UMOV UR15, 0xffffffff ;  /* 0xffffffff000f7882 */ /* 0x000fe20000000000 */
[----:B------:R-:W-:Y:S01]  /*16be0*/  ULDC.64 UR4, c[0x0][0x640] ;  /* 0x0001900000047ab9 */ /* 0x000fe20000000a00 */
[----:B------:R-:W-:Y:S01]  /*16bf0*/  USHF.L.U32 UR15, UR15, UR21, URZ ;  /* 0x000000150f0f7299 */ /* 0x000fe2000800063f */
[----:B------:R-:W-:Y:S01]  /*16c00*/  ISETP.NE.U32.AND P0, PT, RZ, UR4, PT ;  /* 0x00000004ff007c0c */ /* 0x000fe2000bf05070 */
[----:B------:R-:W-:-:S02]  /*16c10*/  USHF.R.U64 UR16, UR8, UR11, UR9 ;  /* 0x0000000b08107299 */ /* 0x000fc40008001209 */
[----:B------:R-:W-:Y:S01]  /*16c20*/  USHF.R.U32.HI UR8, URZ, UR11, UR9 ;  /* 0x0000000b3f087299 */ /* 0x000fe20008011609 */
[----:B-1----:R-:W-:Y:S01]  /*16c30*/  R2UR UR14, R0 ;  /* 0x00000000000e72ca */ /* 0x002fe200000e0000 */
[----:B------:R-:W-:Y:S01]  /*16c40*/  ULDC UR17, c[0x0][0x608] ;  /* 0x0001820000117ab9 */ /* 0x000fe20000000800 */
[----:B------:R-:W-:Y:S01]  /*16c50*/  ULOP3.LUT UR41, URZ, UR15, URZ, 0x33, !UPT ;  /* 0x0000000f3f297292 */ /* 0x000fe2000f8e333f */
[----:B------:R-:W-:Y:S01]  /*16c60*/  ISETP.NE.AND.EX P0, PT, RZ, UR5, PT, P0 ;  /* 0x00000005ff007c0c */ /* 0x000fe2000bf05300 */
[----:B------:R-:W-:Y:S02]  /*16c70*/  USHF.R.U64 UR15, UR16, UR17, UR8 ;  /* 0x00000011100f7299 */ /* 0x000fe40008001208 */
[----:B------:R-:W-:Y:S02]  /*16c80*/  USHF.R.U32.HI UR8, URZ, UR17, UR8 ;  /* 0x000000113f087299 */ /* 0x000fe40008011608 */
[----:B------:R-:W-:Y:S02]  /*16c90*/  UIADD3 UR12, -UR12, URZ, URZ ;  /* 0x0000003f0c0c7290 */ /* 0x000fe4000fffe13f */
[----:B------:R-:W-:Y:S01]  /*16ca0*/  USHF.R.U64 UR17, UR15, UR21, UR8 ;  /* 0x000000150f117299 */ /* 0x000fe20008001208 */
[----:B------:R-:W-:Y:S01]  /*16cb0*/  UMOV UR19, 0x1 ;  /* 0x0000000100137882 */ /* 0x000fe20000000000 */
[----:B------:R-:W-:Y:S01]  /*16cc0*/  ULDC UR13, c[0x0][0x144] ;  /* 0x00005100000d7ab9 */ /* 0x000fe20000000800 */
[----:B------:R-:W-:Y:S01]  /*16cd0*/  ULDC UR7, c[0x0][0x600] ;  /* 0x0001800000077ab9 */ /* 0x000fe20000000800 */
[----:B------:R-:W-:-:S02]  /*16ce0*/  USHF.L.U32 UR24, UR19, UR21, URZ ;  /* 0x0000001513187299 */ /* 0x000fc4000800063f */
[----:B------:R-:W-:Y:S02]  /*16cf0*/  USHF.R.U32.HI UR8, URZ, UR21, UR8 ;  /* 0x000000153f087299 */ /* 0x000fe40008011608 */
[----:B------:R-:W-:Y:S02]  /*16d00*/  UIMAD UR21, UR13, UR12, UR6 ;  /* 0x0000000c0d1572a4 */ /* 0x000fe4000f8e0206 */
[----:B------:R-:W-:Y:S02]  /*16d10*/  UIADD3 UR20, UR7, -0x1, URZ ;  /* 0xffffffff07147890 */ /* 0x000fe4000fffe03f */
[----:B------:R-:W-:Y:S01]  /*16d20*/  UIADD3 UR19, -UR14, URZ, URZ ;  /* 0x0000003f0e137290 */ /* 0x000fe2000fffe13f */
[----:B------:R-:W-:Y:S01]  /*16d30*/  ULDC UR25, c[0x0][0x148] ;  /* 0x0000520000197ab9 */ /* 0x000fe20000000800 */
[----:B------:R-:W-:Y:S01]  /*16d40*/  ULDC UR22, c[0x0][0x648] ;  /* 0x0001920000167ab9 */ /* 0x000fe20000000800 */
[----:B------:R-:W-:Y:S01]  /*16d50*/  ULDC UR23, c[0x0][0x638] ;  /* 0x00018e0000177ab9 */ /* 0x000fe20000000800 */
        /* <DEDUP_REMOVED lines=14> */
.L_x_549:
[----:B------:R-:W-:Y:S01]  /*16e40*/  UISETP.NE.AND UP0, UPT, UR46, URZ, UPT ;  /* 0x0000003f2e00728c */ /* 0x000fe2000bf05270 */
[----:B------:R-:W-:Y:S01]  /*16e50*/  MOV R0, 0x1 ;  /* 0x0000000100007802 */ /* 0x000fe20000000f00 */
[----:B------:R-:W-:Y:S02]  /*16e60*/  USHF.R.U64 UR4, UR6, UR22, UR8 ;  /* 0x0000001606047299 */ /* 0x000fe40008001208 */
[----:B------:R-:W-:Y:S02]  /*16e70*/  ULOP3.LUT UR41, UR15, UR41, URZ, 0xc0, !UPT ;  /* 0x000000290f297292 */ /* 0x000fe4000f8ec03f */
[----:B------:R-:W-:Y:S02]  /*16e80*/  UIADD3 UR5, -UR4, URZ, URZ ;  /* 0x0000003f04057290 */ /* 0x000fe4000fffe13f */
[----:B------:R-:W-:Y:S02]  /*16e90*/  UIMAD UR41, UR24, UR4, UR41 ;  /* 0x00000004182972a4 */ /* 0x000fe4000f8e0229 */
[----:B------:R-:W-:-:S02]  /*16ea0*/  ULOP3.LUT UR16, UR16, UR20, URZ, 0xc0, !UPT ;  /* 0x0000001410107292 */ /* 0x000fc4000f8ec03f */
[----:B------:R-:W-:Y:S02]  /*16eb0*/  @UP0 UIMAD UR21, UR25, UR19, UR18 ;  /* 0x00000013191502a4 */ /* 0x000fe4000f8e0212 */
[----:B------:R-:W-:-:S03]  /*16ec0*/  UIMAD UR4, UR5, UR23, UR17 ;  /* 0x00000017050472a4 */ /* 0x000fc6000f8e0211 */
[----:B------:R-:W-:Y:S01]  /*16ed0*/  ULDC UR5, c[0x0][0x610] ;  /* 0x0001840000057ab9 */ /* 0x000fe20000000800 */
[----:B------:R-:W-:Y:S02]  /*16ee0*/  UIMAD UR4, UR4, UR7, UR16 ;  /* 0x00000007040472a4 */ /* 0x000fe4000f8e0210 */
[----:B------:R-:W-:-:S04]  /*16ef0*/  UIMAD UR41, UR41, UR5, UR21 ;  /* 0x00000005292972a4 */ /* 0x000fc8000f8e0215 */
[----:B------:R-:W-:Y:S02]  /*16f00*/  USEL UR42, UR4, UR41, !UP0 ;  /* 0x00000029042a7287 */ /* 0x000fe4000c000000 */
[----:B------:R-:W-:-:S12]  /*16f10*/  USEL UR41, UR41, UR4, !UP0 ;  /* 0x0000000429297287 */ /* 0x000fd8000c000000 */
.L_x_547:
[----:B------:R-:W-:-:S13]  /*16f20*/  LOP3.LUT P0, RZ, R0, 0xff, RZ, 0xc0, !PT ;  /* 0x000000ff00ff7812 */ /* 0x000fda000780c0ff */
[----:B------:R-:W-:Y:S05]  /*16f30*/  @P0 BRA `(.L_x_550) ;  /* 0xfffffea4001c0947 */ /* 0x000fea000383ffff */
[----:B------:R-:W-:Y:S05]  /*16f40*/  EXIT ;  /* 0x000000000000794d */ /* 0x000fea0003800000 */
.L_x_7:
[----:B------:R-:W2:Y:S01]  /*16f50*/  LDL R5, [R1+0x204] ;  /* 0x0002040001057983 */ /* 0x000ea20000100800 */
[----:B------:R-:W-:-:S03]  /*16f60*/  ULDC.64 UR4, c[0x0][0x650] ;  /* 0x0001940000047ab9 */ /* 0x000fc60000000a00 */
[----:B------:R-:W3:Y:S01]  /*16f70*/  LDL R4, [R1+0x200] ;  /* 0x0002000001047983 */ /* 0x000ee20000100800 */
[----:B------:R-:W-:Y:S01]  /*16f80*/  PRMT R0, RZ, 0x7610, R0 ;  /* 0x00007610ff007816 */ /* 0x000fe20000000000 */
[----:B------:R-:W-:Y:S01]  /*16f90*/  IMAD.MOV.U32 R2, RZ, RZ, -0x1 ;  /* 0xffffffffff027424 */ /* 0x000fe200078e00ff */
[----:B------:R-:W-:Y:S01]  /*16fa0*/  MOV R3, 0xffffffff ;  /* 0xffffffff00037802 */ /* 0x000fe20000000f00 */
[----:B------:R-:W-:Y:S01]  /*16fb0*/  IMAD.MOV.U32 R10, RZ, RZ, -0x1 ;  /* 0xffffffffff0a7424 */ /* 0x000fe200078e00ff */
[----:B--2---:R-:W-:-:S04]  /*16fc0*/  ISETP.GE.U32.AND P0, PT, R5, UR4, PT ;  /* 0x0000000405007c0c */ /* 0x004fc8000bf06070 */
[----:B---3--:R-:W-:-:S13]  /*16fd0*/  ISETP.GE.U32.AND.EX P0, PT, R4, UR5, PT, P0 ;  /* 0x0000000504007c0c */ /* 0x008fda000bf06100 */
        /* <DEDUP_REMOVED lines=21> */
.L_x_552:
[----:B------:R-:W-:Y:S01]  /*17130*/  USHF.R.U64 UR4, UR14, UR19, UR15 ;  /* 0x000000130e047299 */ /* 0x000fe2000800120f */
[----:B------:R-:W-:Y:S01]  /*17140*/  R2UR UR7, R4 ;  /* 0x00000000040772ca */ /* 0x000fe200000e0000 */
[----:B------:R-:W-:Y:S02]  /*17150*/  USHF.R.U32.HI UR5, URZ, UR19, UR15 ;  /* 0x000000133f057299 */ /* 0x000fe4000801160f */
[----:B------:R-:W-:Y:S01]  /*17160*/  UIADD3 UR13, UP0, URZ, -UR4, URZ ;  /* 0x800000043f0d7290 */ /* 0x000fe2000ff1e03f */
[----:B------:R-:W-:Y:S01]  /*17170*/  ULDC.64 UR14, c[0x0][0x620] ;  /* 0x00018800000e7ab9 */ /* 0x000fe20000000a00 */
[----:B------:R-:W-:Y:S02]  /*17180*/  UMOV UR6, UR20 ;  /* 0x0000001400067c82 */ /* 0x000fe40008000000 */
[----:B------:R-:W-:Y:S02]  /*17190*/  UIADD3.X UR5, URZ, ~UR5, URZ, UP0, !UPT ;  /* 0x800000053f057290 */ /* 0x000fe400087fe43f */
[----:B------:R-:W-:-:S02]  /*171a0*/  UISETP.NE.AND UP1, UPT, UR46, URZ, UPT ;  /* 0x0000003f2e00728c */ /* 0x000fc4000bf25270 */
[----:B------:R-:W-:Y:S02]  /*171b0*/  UIMAD UR5, UR5, UR14, URZ ;  /* 0x0000000e050572a4 */ /* 0x000fe4000f8e023f */
[----:B------:R-:W-:Y:S02]  /*171c0*/  UIMAD.WIDE.U32 UR6, UR13, UR14, UR6 ;  /* 0x0000000e0d0672a5 */ /* 0x000fe4000f8e0006 */
[----:B------:R-:W-:Y:S01]  /*171d0*/  UIMAD UR5, UR13, UR15, UR5 ;  /* 0x0000000f0d0572a4 */ /* 0x000fe2000f8e0205 */
[----:B------:R-:W-:Y:S02]  /*171e0*/  ULDC UR14, c[0x0][0x608] ;  /* 0x00018200000e7ab9 */ /* 0x000fe40000000800 */
[----:B------:R-:W-:Y:S01]  /*171f0*/  ULDC UR13, c[0x0][0x618] ;  /* 0x00018600000d7ab9 */ /* 0x000fe20000000800 */
[----:B------:R-:W-:Y:S01]  /*17200*/  UIADD3 UR5, UR7, UR5, URZ ;  /* 0x0000000507057290 */ /* 0x000fe2000fffe03f */
[----:B------:R-:W-:Y:S01]  /*17210*/  ULDC UR22, c[0x0][0x658] ;  /* 0x0001960000167ab9 */ /* 0x000fe20000000800 */
[----:B------:R-:W-:-:S02]  /*17220*/  @UP1 UIMAD UR8, UR11, UR12, UR10 ;  /* 0x0000000c0b0812a4 */ /* 0x000fc4000f8e020a */
[----:B------:R-:W-:Y:S02]  /*17230*/  USHF.R.U64 UR17, UR6, UR13, UR5 ;  /* 0x0000000d06117299 */ /* 0x000fe40008001205 */
[----:B------:R-:W-:Y:S01]  /*17240*/  USHF.R.U32.HI UR5, URZ, UR13, UR5 ;  /* 0x0000000d3f057299 */ /* 0x000fe20008011605 */
[----:B------:R-:W-:Y:S01]  /*17250*/  ULDC.64 UR6, c[0x0][0x640] ;  /* 0x0001900000067ab9 */ /* 0x000fe20000000a00 */
[----:B------:R-:W-:Y:S01]  /*17260*/  UMOV UR10, 0xffffffff ;  /* 0xffffffff000a7882 */ /* 0x000fe20000000000 */
[----:B------:R-:W-:Y:S01]  /*17270*/  ISETP.NE.U32.AND P0, PT, RZ, UR6, PT ;  /* 0x00000006ff007c0c */ /* 0x000fe2000bf05070 */
[----:B------:R-:W-:Y:S02]  /*17280*/  USHF.R.U64 UR18, UR17, UR14, UR5 ;  /* 0x0000000e11127299 */ /* 0x000fe40008001205 */
[----:B------:R-:W-:Y:S01]  /*17290*/  USHF.R.U32.HI UR5, URZ, UR14, UR5 ;  /* 0x0000000e3f057299 */ /* 0x000fe20008011605 */
[----:B------:R-:W-:Y:S01]  /*172a0*/  ISETP.NE.AND.EX P0, PT, RZ, UR7, PT, P0 ;  /* 0x00000007ff007c0c */ /* 0x000fe2000bf05300 */
[----:B------:R-:W-:-:S02]  /*172b0*/  USHF.L.U32 UR11, UR10, UR22, URZ ;  /* 0x000000160a0b7299 */ /* 0x000fc4000800063f */
[----:B------:R-:W-:Y:S01]  /*172c0*/  USHF.R.U64 UR19, UR18, UR22, UR5 ;  /* 0x0000001612137299 */ /* 0x000fe20008001205 */
[----:B------:R-:W-:Y:S01]  /*172d0*/  ULDC UR20, c[0x0][0x600] ;  /* 0x0001800000147ab9 */ /* 0x000fe20000000800 */
[----:B------:R-:W-:Y:S02]  /*172e0*/  USHF.R.U32.HI UR10, URZ, UR22, UR5 ;  /* 0x000000163f0a7299 */ /* 0x000fe40008011605 */
[----:B------:R-:W-:Y:S02]  /*172f0*/  UIADD3 UR21, UR20, -0x1, URZ ;  /* 0xffffffff14157890 */ /* 0x000fe4000fffe03f */
[----:B------:R-:W-:Y:S01]  /*17300*/  ULOP3.LUT UR26, URZ, UR11, URZ, 0x33, !UPT ;  /* 0x0000000b3f1a7292 */ /* 0x000fe2000f8e333f */
        /* <DEDUP_REMOVED lines=17> */
.L_x_553:
[----:B------:R-:W-:Y:S01]  /*17420*/  USHF.R.U64 UR6, UR5, UR23, UR10 ;  /* 0x0000001705067299 */ /* 0x000fe2000800120a */
[----:B------:R-:W-:Y:S01]  /*17430*/  MOV R0, 0x1 ;  /* 0x0000000100007802 */ /* 0x000fe20000000f00 */
[----:B------:R-:W-:Y:S01]  /*17440*/  USHF.L.U32 UR25, UR25, UR22, URZ ;  /* 0x0000001619197299 */ /* 0x000fe2000800063f */
[----:B------:R-:W-:Y:S01]  /*17450*/  IMAD.U32 R10, RZ, RZ, UR4 ;  /* 0x00000004ff0a7e24 */ /* 0x000fe2000f8e00ff */
[----:B------:R-:W-:Y:S02]  /*17460*/  ULOP3.LUT UR5, UR18, UR26, URZ, 0xc0, !UPT ;  /* 0x0000001a12057292 */ /* 0x000fe4000f8ec03f */
[----:B------:R-:W-:Y:S02]  /*17470*/  UIADD3 UR7, -UR6, URZ, URZ ;  /* 0x0000003f06077290 */ /* 0x000fe4000fffe13f */
[----:B------:R-:W-:Y:S02]  /*17480*/  UIMAD UR6, UR25, UR6, UR5 ;  /* 0x00000006190672a4 */ /* 0x000fe4000f8e0205 */
[----:B------:R-:W-:-:S02]  /*17490*/  ULOP3.LUT UR17, UR17, UR21, URZ, 0xc0, !UPT ;  /* 0x0000001511117292 */ /* 0x000fc4000f8ec03f */
[----:B------:R-:W-:Y:S02]  /*174a0*/  UIMAD UR5, UR7, UR24, UR19 ;  /* 0x00000018070572a4 */ /* 0x000fe4000f8e0213 */
[----:B------:R-:W-:Y:S01]  /*174b0*/  UISETP.NE.AND UP0, UPT, UR46, URZ, UPT ;  /* 0x0000003f2e00728c */ /* 0x000fe2000bf05270 */
[----:B------:R-:W-:Y:S01]  /*174c0*/  ULDC UR7, c[0x0][0x610] ;  /* 0x0001840000077ab9 */ /* 0x000fe20000000800 */
[----:B------:R-:W-:Y:S02]  /*174d0*/  UIMAD UR5, UR5, UR20, UR17 ;  /* 0x00000014050572a4 */ /* 0x000fe4000f8e0211 */
[----:B------:R-:W-:-:S04]  /*174e0*/  UIMAD UR8, UR6, UR7, UR8 ;  /* 0x00000007060872a4 */ /* 0x000fc8000f8e0208 */
[----:B------:R-:W-:Y:S02]  /*174f0*/  USEL UR6, UR5, UR8, !UP0 ;  /* 0x0000000805067287 */ /* 0x000fe4000c000000 */
[----:B------:R-:W-:-:S04]  /*17500*/  USEL UR8, UR8, UR5, !UP0 ;  /* 0x0000000508087287 */ /* 0x000fc8000c000000 */
[----:B------:R-:W-:Y:S02]  /*17510*/  MOV R3, UR6 ;  /* 0x0000000600037c02 */ /* 0x000fe40008000f00 */
[----:B------:R-:W-:-:S07]  /*17520*/  IMAD.U32 R2, RZ, RZ, UR8 ;  /* 0x00000008ff027e24 */ /* 0x000fce000f8e00ff */
.L_x_551:
[----:B------:R-:W-:-:S08]  /*17530*/  NOP ;  /* 0x0000000000007918 */ /* 0x000fd00000000000 */
[----:B0-----:R-:W0:-:S00]  /*17540*/  USETMAXREG.DEALLOC.CTAPOOL 0x18 ;  /* 0x00000018000079c8 */ /* 0x001e0000080e0500 */
[----:B------:R-:W-:-:S13]  /*17550*/  ISETP.NE.AND P0, PT, RZ, UR9, PT ;  /* 0x00000009ff007c0c */ /* 0x000fda000bf05270 */
[----:B------:R-:W-:Y:S05]  /*17560*/  @P0 EXIT ;  /* 0x000000000000094d */ /* 0x000fea0003800000 */
[----:B0-----:R-:W-:Y:S01]  /*17570*/  LOP3.LUT P0, RZ, R0, 0xff, RZ, 0xc0, !PT ;  /* 0x000000ff00ff7812 */ /* 0x001fe2000780c0ff */
[----:B------:R-:W-:Y:S01]  /*17580*/  IMAD.MOV.U32 R6, RZ, RZ, RZ ;  /* 0x000000ffff067224 */ /* 0x000fe200078e00ff */
[----:B------:R-:W-:-:S11]  /*17590*/  MOV R7, 0x1 ;  /* 0x0000000100077802 */ /* 0x000fd60000000f00 */
[----:B------:R-:W-:Y:S05]  /*175a0*/  @!P0 BRA `(.L_x_554) ;  /* 0x0000000c007c8947 */ /* 0x000fea0003800000 */
[----:B------:R-:W0:Y:S01]  /*175b0*/  S2R R0, SR_CgaCtaId ;  /* 0x0000000000007919 */ /* 0x000e220000008800 */
[----:B------:R-:W-:Y:S01]  /*175c0*/  ULDC UR4, c[0x0][0x28c] ;  /* 0x0000a30000047ab9 */ /* 0x000fe20000000800 */
[----:B------:R-:W-:Y:S01]  /*175d0*/  ULDC UR6, c[0x0][0x658] ;  /* 0x0001960000067ab9 */ /* 0x000fe20000000800 */
[----:B------:R-:W-:Y:S01]  /*175e0*/  UIADD3 UR10, UR4, 0x7f, URZ ;  /* 0x0000007f040a7890 */ /* 0x000fe2000fffe03f */
[----:B------:R-:W-:Y:S01]  /*175f0*/  BSSY B0, `(.L_x_554) ;  /* 0x00000da000007945 */ /* 0x000fe20003800000 */
[----:B------:R-:W-:Y:S01]  /*17600*/  UMOV UR7, 0xffffffff ;  /* 0xffffffff00077882 */ /* 0x000fe20000000000 */
[----:B------:R-:W-:Y:S01]  /*17610*/  ULDC UR5, c[0x0][0x600] ;  /* 0x0001800000057ab9 */ /* 0x000fe20000000800 */
[----:B------:R-:W-:Y:S01]  /*17620*/  UMOV UR9, 0x1 ;  /* 0x0000000100097882 */ /* 0x000fe20000000000 */
[----:B------:R-:W-:Y:S01]  /*17630*/  USHF.L.U32 UR7, UR7, UR6, URZ ;  /* 0x0000000607077299 */ /* 0x000fe2000800063f */
[----:B------:R-:W-:Y:S01]  /*17640*/  MOV R9, 0x1 ;  /* 0x0000000100097802 */ /* 0x000fe20000000f00 */
[----:B------:R-:W-:Y:S01]  /*17650*/  UIADD3 UR4, UR5, -0x1, URZ ;  /* 0xffffffff05047890 */ /* 0x000fe2000fffe03f */
[----:B------:R-:W-:Y:S01]  /*17660*/  IMAD.MOV.U32 R7, RZ, RZ, 0x1 ;  /* 0x00000001ff077424 */ /* 0x000fe200078e00ff */
[----:B------:R-:W-:Y:S01]  /*17670*/  USHF.R.S32.HI UR11, URZ, 0x1f, UR10 ;  /* 0x0000001f3f0b7899 */ /* 0x000fe2000801140a */
[----:B------:R-:W-:Y:S01]  /*17680*/  MOV R6, RZ ;  /* 0x000000ff00067202 */ /* 0x000fe20000000f00 */
[----:B------:R-:W-:Y:S01]  /*17690*/  ULDC UR8, c[0x0][0xc] ;  /* 0x0000030000087ab9 */ /* 0x000fe20000000800 */
[----:B------:R-:W-:-:S02]  /*176a0*/  USHF.L.U32 UR5, UR9, UR6, URZ ;  /* 0x0000000609057299 */ /* 0x000fc4000800063f */
[----:B------:R-:W-:Y:S01]  /*176b0*/  ULEA.HI UR11, UR11, UR10, URZ, 0x7 ;  /* 0x0000000a0b0b7291 */ /* 0x000fe2000f8f383f */
[----:B------:R-:W-:Y:S01]  /*176c0*/  ULDC UR9, c[0x0][0x10] ;  /* 0x0000040000097ab9 */ /* 0x000fe20000000800 */
[----:B------:R-:W-:Y:S02]  /*176d0*/  ULOP3.LUT UR6, URZ, UR7, URZ, 0x33, !UPT ;  /* 0x000000073f067292 */ /* 0x000fe4000f8e333f */
[----:B------:R-:W-:Y:S01]  /*176e0*/  UIMAD.WIDE.U32 UR8, UR8, UR9, URZ ;  /* 0x00000009080872a5 */ /* 0x000fe2000f8e003f */
[----:B------:R-:W-:Y:S01]  /*176f0*/  ULDC UR7, c[0x0][0x14] ;  /* 0x0000050000077ab9 */ /* 0x000fe20000000800 */
[----:B------:R-:W-:Y:S02]  /*17700*/  USHF.R.S32.HI UR19, URZ, 0x7, UR11 ;  /* 0x000000073f137899 */ /* 0x000fe4000801140b */
[----:B------:R-:W-:Y:S02]  /*17710*/  UIMAD.WIDE.U32 UR22, UR8, UR7, URZ ;  /* 0x00000007081672a5 */ /* 0x000fe4000f8e003f */
[----:B------:R-:W-:-:S02]  /*17720*/  UIMAD UR13, UR9, UR7, URZ ;  /* 0x00000007090d72a4 */ /* 0x000fc4000f8e023f */
[----:B------:R-:W-:Y:S01]  /*17730*/  ULOP3.LUT UR26, UR40, 0x2, URZ, 0xfc, !UPT ;  /* 0x00000002281a7892 */ /* 0x000fe2000f8efc3f */
[C---:B0-----:R-:W-:Y:S01]  /*17740*/  SHF.L.U32 R16, R0.reuse, 0x7, RZ ;  /* 0x0000000700107819 */ /* 0x041fe200000006ff */
[----:B------:R-:W-:Y:S01]  /*17750*/  IMAD.SHL.U32 R0, R0, 0x4000, RZ ;  /* 0x0000400000007824 */ /* 0x000fe200078e00ff */
[----:B------:R-:W-:Y:S02]  /*17760*/  UIADD3 UR13, UR23, UR13, URZ ;  /* 0x0000000d170d7290 */ /* 0x000fe4000fffe03f */
[----:B------:R-:W-:Y:S01]  /*17770*/  LOP3.LUT R16, R16, 0x80, RZ, 0xc0, !PT ;  /* 0x0000008010107812 */ /* 0x000fe200078ec0ff */
[----:B------:R-:W-:Y:S01]  /*17780*/  UIADD3 UR27, UR19, 0x1, URZ ;  /* 0x00000001131b7890 */ /* 0x000fe2000fffe03f */
[----:B------:R-:W-:Y:S01]  /*17790*/  LOP3.LUT R0, R0, 0x4000, RZ, 0xc0, !PT ;  /* 0x0000400000007812 */ /* 0x000fe200078ec0ff */
[----:B------:R-:W-:-:S03]  /*177a0*/  ULDC.64 UR24, c[0x0][0x198] ;  /* 0x0000660000187ab9 */ /* 0x000fc60000000a00 */
[----:B------:R-:W-:-:S07]  /*177b0*/  LOP3.LUT R0, R0, 0x20100, RZ, 0xfc, !PT ;  /* 0x0002010000007812 */ /* 0x000fce00078efcff */
.L_x_565:
[----:B------:R-:W-:-:S03]  /*177c0*/  UMOV UR7, 0xffffffff ;  /* 0xffffffff00077882 */ /* 0x000fc60000000000 */
[----:B------:R-:W-:Y:S05]  /*177d0*/  BRA.DIV UR7, `(.L_x_555) ;  /* 0x0000000e07dc7947 */ /* 0x000fea000b800000 */
[----:B------:R-:W-:-:S13]  /*177e0*/  ELECT P6, URZ, PT ;  /* 0x00000000003f782f */ /* 0x000fda00038c0000 */
.L_x_576:
[----:B------:R-:W0:Y:S01]  /*177f0*/  LDC R4, c[0x0][0x28c] ;  /* 0x0000a300ff047b82 */ /* 0x000e220000000800 */
[----:B------:R-:W-:Y:S01]  /*17800*/  BSSY B1, `(.L_x_556) ;  /* 0x000003a000017945 */ /* 0x000fe20003800000 */
[----:B0-----:R-:W-:-:S13]  /*17810*/  ISETP.LT.OR P6, PT, R4, 0x1, !P6 ;  /* 0x000000010400780c */ /* 0x001fda00077c1670 */
[----:B------:R-:W-:Y:S05]  /*17820*/  @P6 BRA `(.L_x_557) ;  /* 0x0000000000dc6947 */ /* 0x000fea0003800000 */
[----:B------:R-:W-:Y:S01]  /*17830*/  IMAD R3, R3, 0x100, R16 ;  /* 0x0000010003037824 */ /* 0x000fe200078e0210 */
[----:B------:R-:W-:Y:S01]  /*17840*/  SHF.L.U32 R2, R2, 0x8, RZ ;  /* 0x0000000802027819 */ /* 0x000fe200000006ff */
[----:B------:R-:W-:Y:S01]  /*17850*/  IMAD.MOV.U32 R12, RZ, RZ, RZ ;  /* 0x000000ffff0c7224 */ /* 0x000fe200078e00ff */
[----:B------:R-:W-:Y:S01]  /*17860*/  MOV R13, UR27 ;  /* 0x0000001b000d7c02 */ /* 0x000fe20008000f00 */
[----:B------:R-:W-:Y:S01]  /*17870*/  IMAD.MOV.U32 R4, RZ, RZ, R7 ;  /* 0x000000ffff047224 */ /* 0x000fe200078e0007 */
[----:B------:R-:W-:-:S07]  /*17880*/  MOV R5, R6 ;  /* 0x0000000600057202 */ /* 0x000fce0000000f00 */
.L_x_560:
[----:B------:R-:W0:Y:S01]  /*17890*/  S2R R11, SR_CgaCtaId ;  /* 0x00000000000b7919 */ /* 0x000e220000008800 */
[----:B------:R-:W-:Y:S01]  /*178a0*/  MOV R8, 0x400 ;  /* 0x0000040000087802 */ /* 0x000fe20000000f00 */
[----:B------:R-:W1:Y:S03]  /*178b0*/  S2R R15, SR_TID.X ;  /* 0x00000000000f7919 */ /* 0x000e660000002100 */
[----:B0-----:R-:W-:Y:S02]  /*178c0*/  LEA R14, R11, R8, 0x18 ;  /* 0x000000080b0e7211 */ /* 0x001fe400078ec0ff */
[----:B------:R-:W-:Y:S02]  /*178d0*/  SHF.L.U32 R8, R4, 0x1f, RZ ;  /* 0x0000001f04087819 */ /* 0x000fe400000006ff */
[----:B-1----:R-:W-:Y:S01]  /*178e0*/  LOP3.LUT P1, RZ, R15, 0x7f, RZ, 0xc0, !PT ;  /* 0x0000007f0fff7812 */ /* 0x002fe2000782c0ff */
[----:B------:R-:W-:-:S04]  /*178f0*/  IMAD R11, R5, 0x8, R14 ;  /* 0x00000008050b7824 */ /* 0x000fc800078e020e */
[----:B------:R-:W0:Y:S02]  /*17900*/  SYNCS.PHASECHK.TRANS64.TRYWAIT P0, [R11+URZ+0x20], R8 ;  /* 0x000020080b0075a7 */ /* 0x000e24000800017f */
[----:B0-----:R-:W-:Y:S06]  /*17910*/  @!P0 BRA `(.L_x_558) ;  /* 0x0000000c00ac8947 */ /* 0x001fec0003800000 */
.L_x_577:
[----:B0-----:R-:W0:Y:S01]  /*17920*/  @!P1 LDC R8, c[0x0][0x500] ;  /* 0x00014000ff089b82 */ /* 0x001e220000000800 */
[----:B------:R-:W-:-:S04]  /*17930*/  UPRMT UR7, UR26, 0x9910, URZ ;  /* 0x000099101a077896 */ /* 0x000fc8000800003f */
[----:B------:R-:W-:-:S06]  /*17940*/  UISETP.NE.AND UP0, UPT, UR7, 0x2, UPT ;  /* 0x000000020700788c */ /* 0x000fcc000bf05270 */
[----:B------:R-:W-:Y:S01]  /*17950*/  PLOP3.LUT P0, PT, PT, PT, UP0, 0x80, 0x0 ;  /* 0x000000000000781c */ /* 0x000fe20003f0f008 */
[----:B0-----:R0:W-:-:S12]  /*17960*/  @!P1 SYNCS.ARRIVE.TRANS64 RZ, [R11+URZ], R8 ;  /* 0x000000080bff99a7 */ /* 0x0011d8000800003f */
[----:B------:R-:W-:Y:S05]  /*17970*/  @P0 BRA `(.L_x_559) ;  /* 0x0000000000040947 */ /* 0x000fea0003800000 */
[----:B------:R-:W-:Y:S01]  /*17980*/  BPT.TRAP 0x1 ;  /* 0x000000040000795c */ /* 0x000fe20000300000 */
.L_x_559:
[----:B------:R-:W-:Y:S01]  /*17990*/  R2UR UR20, R14 ;  /* 0x000000000e1472ca */ /* 0x000fe200000e0000 */
[C---:B0-----:R-:W-:Y:S01]  /*179a0*/  IMAD R8, R5.reuse, 0x8000, R0 ;  /* 0x0000800005087824 */ /* 0x041fe200078e0200 */
[----:B------:R-:W-:Y:S01]  /*179b0*/  LEA R14, R5, R14, 0xf ;  /* 0x0000000e050e7211 */ /* 0x000fe200078e78ff */
[----:B------:R-:W-:Y:S01]  /*179c0*/  VIADD R13, R13, 0xffffffff ;  /* 0xffffffff0d0d7836 */ /* 0x000fe20000000000 */
[----:B------:R-:W-:Y:S01]  /*179d0*/  R2UR UR9, R11 ;  /* 0x000000000b0972ca */ /* 0x000fe200000e0000 */
[----:B------:R-:W-:Y:S01]  /*179e0*/  UIADD3 UR14, UP0, UR24, 0xf0, URZ ;  /* 0x000000f0180e7890 */ /* 0x000fe2000ff1e03f */
[----:B------:R-:W-:Y:S01]  /*179f0*/  R2UR UR7, R14 ;  /* 0x000000000e0772ca */ /* 0x000fe200000e0000 */
[----:B------:R-:W-:Y:S01]  /*17a00*/  UIADD3 UR28, UP1, UR24, 0x1f0, URZ ;  /* 0x000001f0181c7890 */ /* 0x000fe2000ff3e03f */
[----:B------:R-:W-:Y:S01]  /*17a10*/  R2UR UR8, R8 ;  /* 0x00000000080872ca */ /* 0x000fe200000e0000 */
[----:B------:R-:W-:Y:S01]  /*17a20*/  UIADD3.X UR15, URZ, UR25, URZ, UP0, !UPT ;  /* 0x000000193f0f7290 */ /* 0x000fe200087fe43f */
[----:B------:R-:W-:Y:S01]  /*17a30*/  R2UR UR11, R2 ;  /* 0x00000000020b72ca */ /* 0x000fe200000e0000 */
[----:B------:R-:W-:Y:S01]  /*17a40*/  UIADD3.X UR29, URZ, UR25, URZ, UP1, !UPT ;  /* 0x000000193f1d7290 */ /* 0x000fe20008ffe43f */
[----:B------:R-:W-:Y:S01]  /*17a50*/  R2UR UR10, R12 ;  /* 0x000000000c0a72ca */ /* 0x000fe200000e0000 */
[----:B------:R-:W-:Y:S01]  /*17a60*/  UMOV UR16, 0x0 ;  /* 0x0000000000107882 */ /* 0x000fe20000000000 */
[----:B------:R-:W-:Y:S01]  /*17a70*/  R2UR UR12, R10 ;  /* 0x000000000a0c72ca */ /* 0x000fe200000e0000 */
[----:B------:R-:W-:Y:S01]  /*17a80*/  UMOV UR17, 0x10000000 ;  /* 0x1000000000117882 */ /* 0x000fe20000000000 */
[----:B------:R-:W-:Y:S01]  /*17a90*/  R2UR UR21, R3 ;  /* 0x00000000031572ca */ /* 0x000fe200000e0000 */
[----:B------:R-:W-:Y:S01]  /*17aa0*/  UMOV UR30, 0x30000 ;  /* 0x00030000001e7882 */ /* 0x000fe20000000000 */
[----:B------:R-:W-:Y:S01]  /*17ab0*/  ISETP.GT.AND P1, PT, R13, 0x1, PT ;  /* 0x000000010d00780c */ /* 0x000fe20003f24270 */
[----:B------:R-:W-:Y:S01]  /*17ac0*/  UIADD3 UR18, UR7, 0x100, URZ ;  /* 0x0000010007127890 */ /* 0x000fe2000fffe03f */
[----:B------:R-:W-:Y:S01]  /*17ad0*/  IADD3 R5, R5, 0x1, RZ ;  /* 0x0000000105057810 */ /* 0x000fe20007ffe0ff */
[----:B------:R-:W-:Y:S01]  /*17ae0*/  UIADD3 UR7, UR20, UR8, URZ ;  /* 0x0000000814077290 */ /* 0x000fe2000fffe03f */
[----:B------:R-:W-:-:S02]  /*17af0*/  IADD3 R12, R12, 0x80, RZ ;  /* 0x000000800c0c7810 */ /* 0x000fc40007ffe0ff */
[C---:B------:R-:W-:Y:S02]  /*17b00*/  ISETP.NE.AND P0, PT, R5.reuse, 0x4, PT ;  /* 0x000000040500780c */ /* 0x040fe40003f05270 */
[----:B------:R-:W-:Y:S02]  /*17b10*/  UMOV UR8, UR18 ;  /* 0x0000001200087c82 */ /* 0x000fe40008000000 */
[----:B------:R0:W-:Y:S01]  /*17b20*/  UTMALDG.3D [UR8], [UR14], desc[UR16] ;  /* 0x000010080e0075b4 */ /* 0x0001e20008011000 */
[----:B------:R-:W-:Y:S02]  /*17b30*/  SEL R11, RZ, 0x1, P0 ;  /* 0x00000001ff0b7807 */ /* 0x000fe40000000000 */
[----:B------:R-:W-:Y:S02]  /*17b40*/  SEL R5, R5, RZ, P0 ;  /* 0x000000ff05057207 */ /* 0x000fe40000000000 */
[----:B------:R-:W-:Y:S01]  /*17b50*/  LOP3.LUT R4, R4, R11, RZ, 0x3c, !PT ;  /* 0x0000000b04047212 */ /* 0x000fe200078e3cff */
[----:B0-----:R-:W-:Y:S01]  /*17b60*/  UMOV UR11, UR21 ;  /* 0x00000015000b7c82 */ /* 0x001fe20008000000 */
[----:B------:R-:W-:-:S02]  /*17b70*/  UMOV UR8, UR7 ;  /* 0x0000000700087c82 */ /* 0x000fc40008000000 */
[----:B------:R0:W-:Y:S02]  /*17b80*/  UTMALDG.3D.MULTICAST [UR8], [UR28], UR30, desc[UR16] ;  /* 0x000010081c0073b4 */ /* 0x0001e4000801181e */
[----:B0-----:R-:W-:Y:S05]  /*17b90*/  @P1 BRA `(.L_x_560) ;  /* 0xfffffffc003c1947 */ /* 0x001fea000383ffff */
.L_x_557:
[----:B------:R-:W-:Y:S05]  /*17ba0*/  BSYNC B1 ;  /* 0x0000000000017941 */ /* 0x000fea0003800000 */
.L_x_556:
[----:B------:R-:W2:Y:S01]  /*17bb0*/  LDL.LU R15, [R1+0x200] ;  /* 0x00020000010f7983 */ /* 0x000ea20000300800 */
[----:B------:R-:W-:Y:S01]  /*17bc0*/  LOP3.LUT P2, RZ, R9, 0xff, RZ, 0xc0, !PT ;  /* 0x000000ff09ff7812 */ /* 0x000fe2000784c0ff */
[----:B------:R-:W-:Y:S01]  /*17bd0*/  VIADD R6, R6, UR19 ;  /* 0x0000001306067c36 */ /* 0x000fe20008000000 */
[----:B------:R-:W-:Y:S01]  /*17be0*/  ULDC.64 UR8, c[0x0][0x650] ;  /* 0x0001940000087ab9 */ /* 0x000fe20000000a00 */
[----:B------:R-:W3:Y:S01]  /*17bf0*/  LDL.LU R14, [R1+0x204] ;  /* 0x00020400010e7983 */ /* 0x000ee20000300800 */
[----:B------:R-:W-:Y:S01]  /*17c00*/  BSSY B1, `(.L_x_561) ;  /* 0x0000076000017945 */ /* 0x000fe20003800000 */
[----:B------:R-:W-:Y:S02]  /*17c10*/  MOV R10, 0xffffffff ;  /* 0xffffffff000a7802 */ /* 0x000fe40000000f00 */
[----:B------:R-:W-:Y:S02]  /*17c20*/  SHF.R.U32.HI R2, RZ, 0x2, R6 ;  /* 0x00000002ff027819 */ /* 0x000fe40000011606 */
[----:B------:R-:W-:-:S02]  /*17c30*/  ISETP.GT.U32.AND P0, PT, R6, 0x3, PT ;  /* 0x000000030600780c */ /* 0x000fc40003f04070 */
[----:B------:R-:W-:Y:S02]  /*17c40*/  LOP3.LUT R2, R2, 0x1, RZ, 0xc0, !PT ;  /* 0x0000000102027812 */ /* 0x000fe400078ec0ff */
[----:B------:R-:W0:Y:S01]  /*17c50*/  @P2 S2R R3, SR_CgaCtaId ;  /* 0x0000000000032919 */ /* 0x000e220000008800 */
[----:B------:R-:W-:Y:S02]  /*17c60*/  LOP3.LUT R6, R6, 0x3, RZ, 0xc0, !PT ;  /* 0x0000000306067812 */ /* 0x000fe400078ec0ff */
[----:B------:R-:W-:Y:S02]  /*17c70*/  ISETP.NE.U32.AND P1, PT, R2, 0x1, PT ;  /* 0x000000010200780c */ /* 0x000fe40003f25070 */
[----:B------:R-:W-:Y:S02]  /*17c80*/  MOV R2, UR19 ;  /* 0x0000001300027c02 */ /* 0x000fe40008000f00 */
[----:B------:R-:W-:Y:S02]  /*17c90*/  PRMT R4, RZ, 0x7610, R4 ;  /* 0x00007610ff047816 */ /* 0x000fe40000000004 */
[----:B------:R-:W-:-:S02]  /*17ca0*/  ISETP.LT.U32.AND P0, PT, R2, 0x4, P0 ;  /* 0x000000040200780c */ /* 0x000fc40000701070 */
[----:B------:R-:W-:Y:S02]  /*17cb0*/  @P2 MOV R2, 0x400 ;  /* 0x0000040000022802 */ /* 0x000fe40000000f00 */
[----:B------:R-:W-:Y:S02]  /*17cc0*/  PRMT R9, RZ, 0x7610, R9 ;  /* 0x00007610ff097816 */ /* 0x000fe40000000009 */
[----:B0-----:R-:W-:Y:S01]  /*17cd0*/  @P2 LEA R2, R3, R2, 0x18 ;  /* 0x0000000203022211 */ /* 0x001fe200078ec0ff */
[----:B------:R-:W-:-:S03]  /*17ce0*/  IMAD.U32 R3, RZ, RZ, UR19 ;  /* 0x00000013ff037e24 */ /* 0x000fc6000f8e00ff */
[----:B------:R0:W-:Y:S02]  /*17cf0*/  @P2 SYNCS.ARRIVE.TRANS64.A1T0 RZ, [R2+URZ+0x58], RZ ;  /* 0x000058ff02ff29a7 */ /* 0x0001e4000810003f */
[----:B------:R-:W-:-:S04]  /*17d00*/  ISETP.GT.U32.AND P1, PT, R3, 0x3, !P1 ;  /* 0x000000030300780c */ /* 0x000fc80004f24070 */
[----:B------:R-:W-:Y:S02]  /*17d10*/  SEL R3, RZ, 0x1, !P1 ;  /* 0x00000001ff037807 */ /* 0x000fe40004800000 */
[----:B0-----:R-:W-:-:S04]  /*17d20*/  SEL R2, RZ, 0x1, !P0 ;  /* 0x00000001ff027807 */ /* 0x001fc80004000000 */
[----:B------:R-:W-:Y:S01]  /*17d30*/  LOP3.LUT R7, R3, R7, R2, 0x96, !PT ;  /* 0x0000000703077212 */ /* 0x000fe200078e9602 */
[----:B------:R-:W-:Y:S01]  /*17d40*/  IMAD.MOV.U32 R3, RZ, RZ, -0x1 ;  /* 0xffffffffff037424 */ /* 0x000fe200078e00ff */
[----:B------:R-:W-:Y:S02]  /*17d50*/  MOV R2, 0xffffffff ;  /* 0xffffffff00027802 */ /* 0x000fe40000000f00 */
[----:B---3--:R-:W-:-:S04]  /*17d60*/  IADD3 R14, P0, R14, UR22, RZ ;  /* 0x000000160e0e7c10 */ /* 0x008fc8000ff1e0ff */
[----:B--2---:R-:W-:Y:S01]  /*17d70*/  IADD3.X R15, R15, UR13, RZ, P0, !PT ;  /* 0x0000000d0f0f7c10 */ /* 0x004fe200087fe4ff */
[----:B------:R0:W-:Y:S01]  /*17d80*/  STL [R1+0x204], R14 ;  /* 0x0002040e01007387 */ /* 0x0001e20000100800 */
[----:B------:R-:W-:-:S03]  /*17d90*/  ISETP.GE.U32.AND P0, PT, R14, UR8, PT ;  /* 0x000000080e007c0c */ /* 0x000fc6000bf06070 */
[----:B------:R0:W-:Y:S01]  /*17da0*/  STL [R1+0x200], R15 ;  /* 0x0002000f01007387 */ /* 0x0001e20000100800 */
[----:B------:R-:W-:-:S13]  /*17db0*/  ISETP.GE.U32.AND.EX P0, PT, R15, UR9, PT, P0 ;  /* 0x000000090f007c0c */ /* 0x000fda000bf06100 */
[----:B0-----:R-:W-:Y:S05]  /*17dc0*/  @P0 BRA `(.L_x_562) ;  /* 0x0000000400640947 */ /* 0x001fea0003800000 */
[----:B------:R-:W0:Y:S01]  /*17dd0*/  S2R R8, SR_CTAID.X ;  /* 0x0000000000087919 */ /* 0x000e220000002500 */
[----:B------:R-:W-:Y:S01]  /*17de0*/  ULDC UR7, c[0x0][0x150] ;  /* 0x0000540000077ab9 */ /* 0x000fe20000000800 */
[----:B------:R-:W1:Y:S01]  /*17df0*/  LDC R3, c[0x0][0x144] ;  /* 0x00005100ff037b82 */ /* 0x000e620000000800 */
[----:B------:R-:W-:Y:S01]  /*17e00*/  UISETP.NE.AND UP0, UPT, UR46, URZ, UPT ;  /* 0x0000003f2e00728c */ /* 0x000fe2000bf05270 */
[----:B------:R-:W2:Y:S01]  /*17e10*/  S2R R5, SR_CTAID.Y ;  /* 0x0000000000057919 */ /* 0x000ea20000002600 */
[----:B------:R-:W-:Y:S01]  /*17e20*/  ULDC.64 UR8, c[0x0][0x628] ;  /* 0x00018a0000087ab9 */ /* 0x000fe20000000a00 */
[----:B------:R-:W-:-:S03]  /*17e30*/  ULDC UR10, c[0x0][0x630] ;  /* 0x00018c00000a7ab9 */ /* 0x000fc60000000800 */
[----:B------:R-:W-:Y:S01]  /*17e40*/  PLOP3.LUT P0, PT, PT, PT, UP0, 0x80, 0x0 ;  /* 0x000000000000781c */ /* 0x000fe20003f0f008 */
[----:B------:R-:W3:Y:S01]  /*17e50*/  LDC R12, c[0x0][0x148] ;  /* 0x00005200ff0c7b82 */ /* 0x000ee20000000800 */
[----:B0-----:R-:W-:Y:S02]  /*17e60*/  I2FP.F32.U32 R2, R8 ;  /* 0x0000000800027245 */ /* 0x001fe40000201000 */
[----:B--2---:R-:W-:-:S03]  /*17e70*/  I2FP.F32.U32 R4, R5 ;  /* 0x0000000500047245 */ /* 0x004fc60000201000 */
[----:B------:R-:W-:Y:S01]  /*17e80*/  FMUL R2, R2, UR7 ;  /* 0x0000000702027c20 */ /* 0x000fe20008400000 */
[----:B------:R-:W-:Y:S02]  /*17e90*/  ULDC UR7, c[0x0][0x154] ;  /* 0x0000550000077ab9 */ /* 0x000fe40000000800 */
[----:B------:R-:W-:-:S03]  /*17ea0*/  FMUL R10, R4, UR7 ;  /* 0x00000007040a7c20 */ /* 0x000fc60008400000 */
[----:B------:R-:W0:Y:S08]  /*17eb0*/  F2I.U32.TRUNC.NTZ R2, R2 ;  /* 0x0000000200027305 */ /* 0x000e30000020f000 */
[----:B------:R-:W2:Y:S01]  /*17ec0*/  F2I.U32.TRUNC.NTZ R10, R10 ;  /* 0x0000000a000a7305 */ /* 0x000ea2000020f000 */
[----:B0-----:R-:W-:Y:S02]  /*17ed0*/  IMAD.MOV R4, RZ, RZ, -R2 ;  /* 0x000000ffff047224 */ /* 0x001fe400078e0a02 */
[----:B------:R-:W-:-:S02]  /*17ee0*/  IMAD.MOV.U32 R2, RZ, RZ, R14 ;  /* 0x000000ffff027224 */ /* 0x000fc400078e000e */
[----:B-1----:R-:W-:Y:S01]  /*17ef0*/  IMAD R8, R3, R4, R8 ;  /* 0x0000000403087224 */ /* 0x002fe200078e0208 */
[----:B--2---:R-:W-:-:S05]  /*17f00*/  IADD3 R3, -R10, RZ, RZ ;  /* 0x000000ff0a037210 */ /* 0x004fca0007ffe1ff */
[----:B---3--:R-:W-:Y:S01]  /*17f10*/  @P0 IMAD R8, R12, R3, R5 ;  /* 0x000000030c080224 */ /* 0x008fe200078e0205 */
[----:B------:R-:W-:Y:S02]  /*17f20*/  ISETP.NE.U32.AND P0, PT, RZ, UR8, PT ;  /* 0x00000008ff007c0c */ /* 0x000fe4000bf05070 */
[----:B------:R-:W-:Y:S02]  /*17f30*/  MOV R3, R15 ;  /* 0x0000000f00037202 */ /* 0x000fe40000000f00 */
[----:B------:R-:W-:-:S13]  /*17f40*/  ISETP.NE.AND.EX P0, PT, RZ, UR9, PT, P0 ;  /* 0x00000009ff007c0c */ /* 0x000fda000bf05300 */
[----:B------:R-:W-:Y:S05]  /*17f50*/  @!P0 BRA `(.L_x_563) ;  /* 0x0000000000288947 */ /* 0x000fea0003800000 */
[----:B------:R-:W-:Y:S02]  /*17f60*/  ULDC UR7, c[0x0][0x634] ;  /* 0x00018d0000077ab9 */ /* 0x000fe40000000800 */
[----:B------:R-:W-:-:S05]  /*17f70*/  IADD3 R3, P0, R14, UR7, RZ ;  /* 0x000000070e037c10 */ /* 0x000fca000ff1e0ff */
[----:B------:R-:W-:-:S04]  /*17f80*/  IMAD.X R11, RZ, RZ, R15, P0 ;  /* 0x000000ffff0b7224 */ /* 0x000fc800000e060f */
[----:B------:R-:W-:-:S04]  /*17f90*/  IMAD.WIDE.U32 R4, R11, UR8, RZ ;  /* 0x000000080b047c25 */ /* 0x000fc8000f8e00ff */
[----:B------:R-:W-:-:S04]  /*17fa0*/  IMAD.WIDE.U32 R4, P0, R3, UR9, R4 ;  /* 0x0000000903047c25 */ /* 0x000fc8000f800004 */
[----:B------:R-:W-:-:S04]  /*17fb0*/  IMAD.WIDE.U32 R2, R3, UR8, RZ ;  /* 0x0000000803027c25 */ /* 0x000fc8000f8e00ff */
[----:B------:R-:W-:Y:S01]  /*17fc0*/  IMAD.MOV.U32 R2, RZ, RZ, R5 ;  /* 0x000000ffff027224 */ /* 0x000fe200078e0005 */
[----:B------:R-:W-:Y:S02]  /*17fd0*/  IADD3 RZ, P1, R3, R4, RZ ;  /* 0x0000000403ff7210 */ /* 0x000fe40007f3e0ff */
[----:B------:R-:W-:-:S03]  /*17fe0*/  IADD3.X R3, RZ, RZ, RZ, P0, !PT ;  /* 0x000000ffff037210 */ /* 0x000fc600007fe4ff */
[----:B------:R-:W-:-:S08]  /*17ff0*/  IMAD.WIDE.U32.X R2, R11, UR9, R2, P1 ;  /* 0x000000090b027c25 */ /* 0x000fd000088e0402 */
.L_x_563:
[--C-:B------:R-:W-:Y:S01]  /*18000*/  SHF.R.U64 R10, R2, UR10, R3.reuse ;  /* 0x0000000a020a7c19 */ /* 0x100fe20008001203 */
[----:B------:R-:W-:Y:S01]  /*18010*/  ULDC.64 UR8, c[0x0][0x620] ;  /* 0x0001880000087ab9 */ /* 0x000fe20000000a00 */
[----:B------:R-:W-:Y:S01]  /*18020*/  SHF.R.U32.HI R2, RZ, UR10, R3 ;  /* 0x0000000aff027c19 */ /* 0x000fe20008011603 */
[----:B------:R-:W-:Y:S01]  /*18030*/  ULDC UR7, c[0x0][0x618] ;  /* 0x0001860000077ab9 */ /* 0x000fe20000000800 */
[----:B------:R-:W-:Y:S02]  /*18040*/  IADD3 R11, P0, RZ, -R10, RZ ;  /* 0x8000000aff0b7210 */ /* 0x000fe40007f1e0ff */
[----:B------:R-:W-:Y:S02]  /*18050*/  MOV R3, R15 ;  /* 0x0000000f00037202 */ /* 0x000fe40000000f00 */
[----:B------:R-:W-:-:S05]  /*18060*/  IADD3.X R2, RZ, ~R2, RZ, P0, !PT ;  /* 0x80000002ff027210 */ /* 0x000fca00007fe4ff */
[----:B------:R-:W-:-:S04]  /*18070*/  IMAD R2, R2, UR8, RZ ;  /* 0x0000000802027c24 */ /* 0x000fc8000f8e02ff */
[----:B------:R-:W-:Y:S02]  /*18080*/  IMAD R5, R11, UR9, R2 ;  /* 0x000000090b057c24 */ /* 0x000fe4000f8e0202 */
[----:B------:R-:W-:-:S04]  /*18090*/  IMAD.MOV.U32 R2, RZ, RZ, R14 ;  /* 0x000000ffff027224 */ /* 0x000fc800078e000e */
[----:B------:R-:W-:Y:S01]  /*180a0*/  IMAD.WIDE.U32 R2, R11, UR8, R2 ;  /* 0x000000080b027c25 */ /* 0x000fe2000f8e0002 */
[----:B------:R-:W-:Y:S02]  /*180b0*/  ULDC.64 UR8, c[0x0][0x640] ;  /* 0x0001900000087ab9 */ /* 0x000fe40000000a00 */
[----:B------:R-:W-:Y:S01]  /*180c0*/  ISETP.NE.U32.AND P0, PT, RZ, UR8, PT ;  /* 0x00000008ff007c0c */ /* 0x000fe2000bf05070 */
[----:B------:R-:W-:-:S03]  /*180d0*/  IMAD.IADD R3, R3, 0x1, R5 ;  /* 0x0000000103037824 */ /* 0x000fc600078e0205 */
[----:B------:R-:W-:Y:S02]  /*180e0*/  ISETP.NE.AND.EX P0, PT, RZ, UR9, PT, P0 ;  /* 0x00000009ff007c0c */ /* 0x000fe4000bf05300 */
[--C-:B------:R-:W-:Y:S02]  /*180f0*/  SHF.R.U64 R11, R2, UR7, R3.reuse ;  /* 0x00000007020b7c19 */ /* 0x100fe40008001203 */
[----:B------:R-:W-:Y:S01]  /*18100*/  SHF.R.U32.HI R2, RZ, UR7, R3 ;  /* 0x00000007ff027c19 */ /* 0x000fe20008011603 */
[----:B------:R-:W-:-:S03]  /*18110*/  ULDC UR7, c[0x0][0x608] ;  /* 0x0001820000077ab9 */ /* 0x000fc60000000800 */
[--C-:B------:R-:W-:Y:S02]  /*18120*/  SHF.R.U32.HI R3, RZ, UR7, R2.reuse ;  /* 0x00000007ff037c19 */ /* 0x100fe40008011602 */
[----:B------:R-:W-:Y:S01]  /*18130*/  SHF.R.U64 R12, R11, UR7, R2 ;  /* 0x000000070b0c7c19 */ /* 0x000fe20008001202 */
[----:B------:R-:W-:Y:S02]  /*18140*/  ULDC UR7, c[0x0][0x658] ;  /* 0x0001960000077ab9 */ /* 0x000fe40000000800 */
[--C-:B------:R-:W-:Y:S02]  /*18150*/  SHF.R.U32.HI R14, RZ, UR7, R3.reuse ;  /* 0x00000007ff0e7c19 */ /* 0x100fe40008011603 */
[----:B------:R-:W-:-:S03]  /*18160*/  SHF.R.U64 R13, R12, UR7, R3 ;  /* 0x000000070c0d7c19 */ /* 0x000fc60008001203 */
[----:B------:R-:W-:Y:S01]  /*18170*/  IMAD.MOV.U32 R3, RZ, RZ, R14 ;  /* 0x000000ffff037224 */ /* 0x000fe200078e000e */
[----:B------:R-:W-:Y:S01]  /*18180*/  MOV R2, R13 ;  /* 0x0000000d00027202 */ /* 0x000fe20000000f00 */
[----:B------:R-:W-:Y:S06]  /*18190*/  @!P0 BRA `(.L_x_564) ;  /* 0x0000000000288947 */ /* 0x000fec0003800000 */
[----:B------:R-:W-:Y:S02]  /*181a0*/  ULDC UR7, c[0x0][0x64c] ;  /* 0x0001930000077ab9 */ /* 0x000fe40000000800 */
[----:B------:R-:W-:-:S04]  /*181b0*/  IADD3 R3, P0, R13, UR7, RZ ;  /* 0x000000070d037c10 */ /* 0x000fc8000ff1e0ff */
[----:B------:R-:W-:-:S05]  /*181c0*/  IADD3.X R14, RZ, R14, RZ, P0, !PT ;  /* 0x0000000eff0e7210 */ /* 0x000fca00007fe4ff */
[----:B------:R-:W-:-:S04]  /*181d0*/  IMAD.WIDE.U32 R4, R14, UR8, RZ ;  /* 0x000000080e047c25 */ /* 0x000fc8000f8e00ff */
[----:B------:R-:W-:-:S04]  /*181e0*/  IMAD.WIDE.U32 R4, P0, R3, UR9, R4 ;  /* 0x0000000903047c25 */ /* 0x000fc8000f800004 */
[----:B------:R-:W-:Y:S01]  /*181f0*/  IMAD.WIDE.U32 R2, R3, UR8, RZ ;  /* 0x0000000803027c25 */ /* 0x000fe2000f8e00ff */
[----:B------:R-:W-:-:S04]  /*18200*/  MOV R2, R5 ;  /* 0x0000000500027202 */ /* 0x000fc80000000f00 */
[----:B------:R-:W-:Y:S01]  /*18210*/  IADD3 RZ, P1, R3, R4, RZ ;  /* 0x0000000403ff7210 */ /* 0x000fe20007f3e0ff */
[----:B------:R-:W-:-:S04]  /*18220*/  IMAD.X R3, RZ, RZ, RZ, P0 ;  /* 0x000000ffff037224 */ /* 0x000fc800000e06ff */
[----:B------:R-:W-:-:S08]  /*18230*/  IMAD.WIDE.U32.X R2, R14, UR9, R2, P1 ;  /* 0x000000090e027c25 */ /* 0x000fd000088e0402 */
.L_x_564:
[----:B------:R-:W-:Y:S01]  /*18240*/  ULDC UR7, c[0x0][0x648] ;  /* 0x0001920000077ab9 */ /* 0x000fe20000000800 */
[----:B------:R-:W-:Y:S01]  /*18250*/  LOP3.LUT R12, R12, UR6, RZ, 0xc0, !PT ;  /* 0x000000060c0c7c12 */ /* 0x000fe2000f8ec0ff */
[----:B------:R-:W-:Y:S01]  /*18260*/  UISETP.NE.AND UP0, UPT, UR46, URZ, UPT ;  /* 0x0000003f2e00728c */ /* 0x000fe2000bf05270 */
[----:B------:R-:W-:Y:S01]  /*18270*/  SHF.R.U64 R3, R2, UR7, R3 ;  /* 0x0000000702037c19 */ /* 0x000fe20008001203 */
[----:B------:R-:W-:Y:S01]  /*18280*/  ULDC UR7, c[0x0][0x638] ;  /* 0x00018e0000077ab9 */ /* 0x000fe20000000800 */
[----:B------:R-:W-:-:S03]  /*18290*/  MOV R4, 0x1 ;  /* 0x0000000100047802 */ /* 0x000fc60000000f00 */
[----:B------:R-:W-:Y:S01]  /*182a0*/  IMAD.MOV R2, RZ, RZ, -R3 ;  /* 0x000000ffff027224 */ /* 0x000fe200078e0a03 */
[----:B------:R-:W-:Y:S01]  /*182b0*/  PLOP3.LUT P0, PT, PT, PT, UP0, 0x40, 0x0 ;  /* 0x000000000000781c */ /* 0x000fe20003f0e808 */
[----:B------:R-:W-:Y:S01]  /*182c0*/  IMAD R5, R3, UR5, R12 ;  /* 0x0000000503057c24 */ /* 0x000fe2000f8e020c */
[----:B------:R-:W-:Y:S01]  /*182d0*/  PLOP3.LUT P1, PT, PT, PT, UP0, 0x40, 0x0 ;  /* 0x000000000000781c */ /* 0x000fe20003f2e808 */
[----:B------:R-:W-:Y:S01]  /*182e0*/  IMAD R13, R2, UR7, R13 ;  /* 0x00000007020d7c24 */ /* 0x000fe2000f8e020d */
[----:B------:R-:W-:Y:S01]  /*182f0*/  ULDC UR7, c[0x0][0x610] ;  /* 0x0001840000077ab9 */ /* 0x000fe20000000800 */
[----:B------:R-:W-:Y:S01]  /*18300*/  LOP3.LUT R2, R11, UR4, RZ, 0xc0, !PT ;  /* 0x000000040b027c12 */ /* 0x000fe2000f8ec0ff */
[----:B------:R-:W-:Y:S01]  /*18310*/  IMAD R8, R5, UR7, R8 ;  /* 0x0000000705087c24 */ /* 0x000fe2000f8e0208 */
[----:B------:R-:W-:-:S03]  /*18320*/  ULDC UR7, c[0x0][0x600] ;  /* 0x0001800000077ab9 */ /* 0x000fc60000000800 */
[----:B------:R-:W-:-:S05]  /*18330*/  IMAD R13, R13, UR7, R2 ;  /* 0x000000070d0d7c24 */ /* 0x000fca000f8e0202 */
[----:B------:R-:W-:Y:S02]  /*18340*/  SEL R3, R13, R8, P0 ;  /* 0x000000080d037207 */ /* 0x000fe40000000000 */
[----:B------:R-:W-:-:S07]  /*18350*/  SEL R2, R8, R13, P1 ;  /* 0x0000000d08027207 */ /* 0x000fce0000800000 */
.L_x_562:
[----:B------:R-:W-:Y:S05]  /*18360*/  BSYNC B1 ;  /* 0x0000000000017941 */ /* 0x000fea0003800000 */
.L_x_561:
[----:B------:R-:W-:-:S13]  /*18370*/  LOP3.LUT P0, RZ, R4, 0xff, RZ, 0xc0, !PT ;  /* 0x000000ff04ff7812 */ /* 0x000fda000780c0ff */
[----:B------:R-:W-:Y:S05]  /*18380*/  @P0 BRA `(.L_x_565) ;  /* 0xfffffff4000c0947 */ /* 0x000fea000383ffff */
[----:B------:R-:W-:Y:S05]  /*18390*/  BSYNC B0 ;  /* 0x0000000000007941 */ /* 0x000fea0003800000 */
.L_x_554:
[----:B------:R-:W-:-:S03]  /*183a0*/  UMOV UR7, 0xffffffff ;  /* 0xffffffff00077882 */ /* 0x000fc60000000000 */
[----:B------:R-:W-:Y:S05]  /*183b0*/  BRA.DIV UR7, `(.L_x_566) ;  /* 0x0000000607187947 */ /* 0x000fea000b800000 */
[----:B------:R-:W-:-:S13]  /*183c0*/  ELECT P6, URZ, PT ;  /* 0x00000000003f782f */ /* 0x000fda00038c0000 */
.L_x_580:
[----:B------:R-:W-:Y:S04]  /*183d0*/  BSSY B0, `(.L_x_567) ;  /* 0x000002c000007945 */ /* 0x000fe80003800000 */
[----:B------:R-:W-:Y:S05]  /*183e0*/  @!P6 BRA `(.L_x_568) ;  /* 0x0000000000a8e947 */ /* 0x000fea0003800000 */
[----:B------:R-:W-:-:S04]  /*183f0*/  ULOP3.LUT UR7, UR40, 0x2, URZ, 0xfc, !UPT ;  /* 0x0000000228077892 */ /* 0x000fc8000f8efc3f */
[----:B------:R-:W-:-:S06]  /*18400*/  UISETP.NE.AND UP0, UPT, UR7, 0x3, UPT ;  /* 0x000000030700788c */ /* 0x000fcc000bf05270 */
[----:B------:R-:W-:-:S13]  /*18410*/  PLOP3.LUT P0, PT, PT, PT, UP0, 0x80, 0x0 ;  /* 0x000000000000781c */ /* 0x000fda0003f0f008 */
[----:B------:R-:W-:Y:S05]  /*18420*/  @!P0 BRA `(.L_x_569) ;  /* 0x0000000000048947 */ /* 0x000fea0003800000 */
[----:B------:R-:W-:Y:S01]  /*18430*/  BPT.TRAP 0x1 ;  /* 0x000000040000795c */ /* 0x000fe20000300000 */
.L_x_569:
[----:B------:R-:W0:Y:S01]  /*18440*/  S2R R3, SR_CgaCtaId ;  /* 0x0000000000037919 */ /* 0x000e220000008800 */
[----:B------:R-:W-:-:S04]  /*18450*/  MOV R0, 0x400 ;  /* 0x0000040000007802 */ /* 0x000fc80000000f00 */
[----:B0-----:R-:W-:Y:S02]  /*18460*/  LEA R3, R3, R0, 0x18 ;  /* 0x0000000003037211 */ /* 0x001fe400078ec0ff */
[----:B------:R-:W-:-:S03]  /*18470*/  SHF.L.U32 R0, R7, 0x1f, RZ ;  /* 0x0000001f07007819 */ /* 0x000fc600000006ff */
[----:B------:R-:W-:-:S05]  /*18480*/  VIADD R3, R3, 0x20 ;  /* 0x0000002003037836 */ /* 0x000fca0000000000 */
[----:B------:R-:W-:-:S04]  /*18490*/  LEA R5, R6, R3, 0x3 ;  /* 0x0000000306057211 */ /* 0x000fc800078e18ff */
[----:B------:R-:W0:Y:S02]  /*184a0*/  SYNCS.PHASECHK.TRANS64.TRYWAIT P0, [R5+URZ], R0 ;  /* 0x00000000050075a7 */ /* 0x000e24000800017f */
[----:B0-----:R-:W-:Y:S05]  /*184b0*/  @!P0 BRA `(.L_x_570) ;  /* 0x0000000000f88947 */ /* 0x001fea0003800000 */
.L_x_581:
[----:B------:R-:W-:-:S05]  /*184c0*/  VIADD R6, R6, 0x1 ;  /* 0x0000000106067836 */ /* 0x000fca0000000000 */
[----:B------:R-:W-:-:S04]  /*184d0*/  ISETP.NE.AND P0, PT, R6, 0x4, PT ;  /* 0x000000040600780c */ /* 0x000fc80003f05270 */
[----:B0-----:R-:W-:Y:S02]  /*184e0*/  SEL R0, RZ, 0x1, P0 ;  /* 0x00000001ff007807 */ /* 0x001fe40000000000 */
[----:B------:R-:W-:Y:S02]  /*184f0*/  SEL R6, R6, RZ, P0 ;  /* 0x000000ff06067207 */ /* 0x000fe40000000000 */
[----:B------:R-:W-:Y:S02]  /*18500*/  LOP3.LUT R7, R7, R0, RZ, 0x3c, !PT ;  /* 0x0000000007077212 */ /* 0x000fe400078e3cff */
[----:B------:R-:W-:Y:S02]  /*18510*/  LEA R5, R6, R3, 0x3 ;  /* 0x0000000306057211 */ /* 0x000fe400078e18ff */
[----:B------:R-:W-:-:S04]  /*18520*/  SHF.L.U32 R0, R7, 0x1f, RZ ;  /* 0x0000001f07007819 */ /* 0x000fc800000006ff */
[----:B------:R-:W0:Y:S02]  /*18530*/  SYNCS.PHASECHK.TRANS64.TRYWAIT P0, [R5+URZ], R0 ;  /* 0x00000000050075a7 */ /* 0x000e24000800017f */
[----:B0-----:R-:W-:Y:S05]  /*18540*/  @!P0 BRA `(.L_x_571) ;  /* 0x0000000000e88947 */ /* 0x001fea0003800000 */
.L_x_582:
[----:B0-----:R-:W-:-:S05]  /*18550*/  VIADD R0, R6, 0x1 ;  /* 0x0000000106007836 */ /* 0x001fca0000000000 */
[----:B------:R-:W-:-:S04]  /*18560*/  ISETP.NE.AND P0, PT, R0, 0x4, PT ;  /* 0x000000040000780c */ /* 0x000fc80003f05270 */
[----:B------:R-:W-:Y:S02]  /*18570*/  SEL R2, RZ, 0x1, P0 ;  /* 0x00000001ff027807 */ /* 0x000fe40000000000 */
[----:B------:R-:W-:Y:S02]  /*18580*/  SEL R4, R0, RZ, P0 ;  /* 0x000000ff00047207 */ /* 0x000fe40000000000 */
[----:B------:R-:W-:Y:S02]  /*18590*/  LOP3.LUT R7, R7, R2, RZ, 0x3c, !PT ;  /* 0x0000000207077212 */ /* 0x000fe400078e3cff */
[----:B------:R-:W-:Y:S02]  /*185a0*/  LEA R5, R4, R3, 0x3 ;  /* 0x0000000304057211 */ /* 0x000fe400078e18ff */
[----:B------:R-:W-:-:S04]  /*185b0*/  SHF.L.U32 R0, R7, 0x1f, RZ ;  /* 0x0000001f07007819 */ /* 0x000fc800000006ff */
[----:B------:R-:W0:Y:S02]  /*185c0*/  SYNCS.PHASECHK.TRANS64.TRYWAIT P0, [R5+URZ], R0 ;  /* 0x00000000050075a7 */ /* 0x000e24000800017f */
[----:B0-----:R-:W-:Y:S05]  /*185d0*/  @!P0 BRA `(.L_x_572) ;  /* 0x0000000000d88947 */ /* 0x001fea0003800000 */
.L_x_583:
[----:B0-----:R-:W-:-:S05]  /*185e0*/  VIADD R0, R4, 0x1 ;  /* 0x0000000104007836 */ /* 0x001fca0000000000 */
[----:B------:R-:W-:-:S04]  /*185f0*/  ISETP.NE.AND P0, PT, R0, 0x4, PT ;  /* 0x000000040000780c */ /* 0x000fc80003f05270 */
[----:B------:R-:W-:Y:S02]  /*18600*/  SEL R2, RZ, 0x1, P0 ;  /* 0x00000001ff027807 */ /* 0x000fe40000000000 */
[----:B------:R-:W-:Y:S02]  /*18610*/  SEL R0, R0, RZ, P0 ;  /* 0x000000ff00007207 */ /* 0x000fe40000000000 */
[----:B------:R-:W-:Y:S02]  /*18620*/  LOP3.LUT R2, R7, R2, RZ, 0x3c, !PT ;  /* 0x0000000207027212 */ /* 0x000fe400078e3cff */
[----:B------:R-:W-:Y:S02]  /*18630*/  LEA R3, R0, R3, 0x3 ;  /* 0x0000000300037211 */ /* 0x000fe400078e18ff */
[----:B------:R-:W-:-:S07]  /*18640*/  SHF.L.U32 R0, R2, 0x1f, RZ ;  /* 0x0000001f02007819 */ /* 0x000fce00000006ff */
.L_x_573:
[----:B0-----:R0:W1:Y:S02]  /*18650*/  SYNCS.PHASECHK.TRANS64.TRYWAIT P0, [R3+URZ], R0 ;  /* 0x00000000030075a7 */ /* 0x001064000800017f */
[----:B-1----:R-:W-:Y:S05]  /*18660*/  @!P0 NANOSLEEP.SYNCS 0x989680 ;  /* 0x009896800000895d */ /* 0x002fea0003900000 */
[----:B------:R-:W1:Y:S02]  /*18670*/  @!P0 SYNCS.PHASECHK.TRANS64 P0, [R3+URZ], R0 ;  /* 0x00000000030085a7 */ /* 0x000e64000800007f */
[----:B-1----:R-:W-:Y:S05]  /*18680*/  @!P0 BRA `(.L_x_573) ;  /* 0xfffffffc00f08947 */ /* 0x002fea000383ffff */
.L_x_568:
[----:B------:R-:W-:Y:S05]  /*18690*/  BSYNC B0 ;  /* 0x0000000000007941 */ /* 0x000fea0003800000 */
.L_x_567:
[----:B------:R-:W-:Y:S05]  /*186a0*/  EXIT ;  /* 0x000000000000794d */ /* 0x000fea0003800000 */
.L_x_21:
[----:B--2---:R2:W3:Y:S02]  /*186b0*/  SYNCS.PHASECHK.TRANS64.TRYWAIT P1, [R3+URZ], R2 ;  /* 0x00000002030075a7 */ /* 0x0044e4000802017f */
[----:B---3--:R-:W-:Y:S05]  /*186c0*/  @!P1 NANOSLEEP.SYNCS 0x989680 ;  /* 0x009896800000995d */ /* 0x008fea0003900000 */
[----:B------:R-:W3:Y:S02]  /*186d0*/  @!P1 SYNCS.PHASECHK.TRANS64 P1, [R3+URZ], R2 ;  /* 0x00000002030095a7 */ /* 0x000ee4000802007f */
[----:B---3--:R-:W-:Y:S05]  /*186e0*/  @!P1 BRA `(.L_x_21) ;  /* 0xfffffffc00f09947 */ /* 0x008fea000383ffff */
[----:B------:R-:W-:Y:S05]  /*186f0*/  BRA `(.L_x_20) ;  /* 0xfffffe9000047947 */ /* 0x000fea000383ffff */
.L_x_26:
[----:B-1----:R1:W2:Y:S02]  /*18700*/  SYNCS.PHASECHK.TRANS64.TRYWAIT P1, [R2+URZ], R3 ;  /* 0x00000003020075a7 */ /* 0x0022a4000802017f */
[----:B--2---:R-:W-:Y:S05]  /*18710*/  @!P1 NANOSLEEP.SYNCS 0x989680 ;  /* 0x009896800000995d */ /* 0x004fea0003900000 */
[----:B------:R-:W2:Y:S02]  /*18720*/  @!P1 SYNCS.PHASECHK.TRANS64 P1, [R2+URZ], R3 ;  /* 0x00000003020095a7 */ /* 0x000ea4000802007f */
[----:B--2---:R-:W-:Y:S05]  /*18730*/  @!P1 BRA `(.L_x_26) ;  /* 0xfffffffc00f09947 */ /* 0x004fea000383ffff */
[----:B------:R-:W-:Y:S05]  /*18740*/  BRA `(.L_x_25) ;  /* 0xfffffec400947947 */ /* 0x000fea000383ffff */
.L_x_555:
[----:B------:R-:W-:Y:S01]  /*18750*/  BSSY B1, `(.L_x_574) ;  /* 0x0000006000017945 */ /* 0x000fe20003800000 */
[----:B------:R-:W-:-:S07]  /*18760*/  IMAD.MOV.U32 R15, RZ, RZ, -0x1 ;  /* 0xffffffffff0f7424 */ /* 0x000fce00078e00ff */
[----:B------:R-:W-:Y:S05]  /*18770*/  WARPSYNC.COLLECTIVE R15, `(.L_x_575) ;  /* 0x000000000f0c7348 */ /* 0x000fea0003c00000 */
[----:B------:R-:W-:Y:S02]  /*18780*/  ELECT P6, UR62, PT ;  /* 0x00000000003e782f */ /* 0x000fe400038c0000 */
[----:B------:R-:W-:Y:S01]  /*18790*/  MOV R14, UR62 ;  /* 0x0000003e000e7c02 */ /* 0x000fe20008000f00 */
[----:B------:R-:W-:Y:S10]  /*187a0*/  ENDCOLLECTIVE ;  /* 0x000000000000791b */ /* 0x000ff40003800000 */
.L_x_575:
[----:B------:R-:W-:Y:S05]  /*187b0*/  BSYNC B1 ;  /* 0x0000000000017941 */ /* 0x000fea0003800000 */
.L_x_574:
[----:B------:R-:W-:Y:S05]  /*187c0*/  BRA `(.L_x_576) ;  /* 0xfffffff000087947 */ /* 0x000fea000383ffff */
.L_x_558:
[----:B0-----:R0:W1:Y:S02]  /*187d0*/  SYNCS.PHASECHK.TRANS64.TRYWAIT P0, [R11+URZ+0x20], R8 ;  /* 0x000020080b0075a7 */ /* 0x001064000800017f */
[----:B-1----:R-:W-:Y:S05]  /*187e0*/  @!P0 NANOSLEEP.SYNCS 0x989680 ;  /* 0x009896800000895d */ /* 0x002fea0003900000 */
[----:B------:R-:W1:Y:S02]  /*187f0*/  @!P0 SYNCS.PHASECHK.TRANS64 P0, [R11+URZ+0x20], R8 ;  /* 0x000020080b0085a7 */ /* 0x000e64000800007f */
[----:B-1----:R-:W-:Y:S05]  /*18800*/  @!P0 BRA `(.L_x_558) ;  /* 0xfffffffc00f08947 */ /* 0x002fea000383ffff */
[----:B------:R-:W-:Y:S05]  /*18810*/  BRA `(.L_x_577) ;  /* 0xfffffff000407947 */ /* 0x000fea000383ffff */
.L_x_566:
[----:B------:R-:W-:Y:S01]  /*18820*/  BSSY B0, `(.L_x_578) ;  /* 0x0000006000007945 */ /* 0x000fe20003800000 */
[----:B------:R-:W-:-:S07]  /*18830*/  MOV R15, 0xffffffff ;  /* 0xffffffff000f7802 */ /* 0x000fce0000000f00 */
[----:B------:R-:W-:Y:S05]  /*18840*/  WARPSYNC.COLLECTIVE R15, `(.L_x_579) ;  /* 0x000000000f0c7348 */ /* 0x000fea0003c00000 */
[----:B------:R-:W-:Y:S02]  /*18850*/  ELECT P6, UR62, PT ;  /* 0x00000000003e782f */ /* 0x000fe400038c0000 */
[----:B------:R-:W-:Y:S01]  /*18860*/  MOV R14, UR62 ;  /* 0x0000003e000e7c02 */ /* 0x000fe20008000f00 */
[----:B------:R-:W-:Y:S10]  /*18870*/  ENDCOLLECTIVE ;  /* 0x000000000000791b */ /* 0x000ff40003800000 */
.L_x_579:
[----:B------:R-:W-:Y:S05]  /*18880*/  BSYNC B0 ;  /* 0x0000000000007941 */ /* 0x000fea0003800000 */
.L_x_578:
[----:B------:R-:W-:Y:S05]  /*18890*/  BRA `(.L_x_580) ;  /* 0xfffffff800cc7947 */ /* 0x000fea000383ffff */
.L_x_570:
[----:B0-----:R0:W1:Y:S02]  /*188a0*/  SYNCS.PHASECHK.TRANS64.TRYWAIT P0, [R5+URZ], R0 ;  /* 0x00000000050075a7 */ /* 0x001064000800017f */
[----:B-1----:R-:W-:Y:S05]  /*188b0*/  @!P0 NANOSLEEP.SYNCS 0x989680 ;  /* 0x009896800000895d */ /* 0x002fea0003900000 */
[----:B------:R-:W1:Y:S02]  /*188c0*/  @!P0 SYNCS.PHASECHK.TRANS64 P0, [R5+URZ], R0 ;  /* 0x00000000050085a7 */ /* 0x000e64000800007f */
[----:B-1----:R-:W-:Y:S05]  /*188d0*/  @!P0 BRA `(.L_x_570) ;  /* 0xfffffffc00f08947 */ /* 0x002fea000383ffff */
[----:B------:R-:W-:Y:S05]  /*188e0*/  BRA `(.L_x_581) ;  /* 0xfffffff800f47947 */ /* 0x000fea000383ffff */
.L_x_571:
[----:B0-----:R0:W1:Y:S02]  /*188f0*/  SYNCS.PHASECHK.TRANS64.TRYWAIT P0, [R5+URZ], R0 ;  /* 0x00000000050075a7 */ /* 0x001064000800017f */
[----:B-1----:R-:W-:Y:S05]  /*18900*/  @!P0 NANOSLEEP.SYNCS 0x989680 ;  /* 0x009896800000895d */ /* 0x002fea0003900000 */
[----:B------:R-:W1:Y:S02]  /*18910*/  @!P0 SYNCS.PHASECHK.TRANS64 P0, [R5+URZ], R0 ;  /* 0x00000000050085a7 */ /* 0x000e64000800007f */
[----:B-1----:R-:W-:Y:S05]  /*18920*/  @!P0 BRA `(.L_x_571) ;  /* 0xfffffffc00f08947 */ /* 0x002fea000383ffff */
[----:B------:R-:W-:Y:S05]  /*18930*/  BRA `(.L_x_582) ;  /* 0xfffffffc00047947 */ /* 0x000fea000383ffff */
.L_x_572:
[----:B0-----:R0:W1:Y:S02]  /*18940*/  SYNCS.PHASECHK.TRANS64.TRYWAIT P0, [R5+URZ], R0 ;  /* 0x00000000050075a7 */ /* 0x001064000800017f */
[----:B-1----:R-:W-:Y:S05]  /*18950*/  @!P0 NANOSLEEP.SYNCS 0x989680 ;  /* 0x009896800000895d */ /* 0x002fea0003900000 */
[----:B------:R-:W1:Y:S02]  /*18960*/  @!P0 SYNCS.PHASECHK.TRANS64 P0, [R5+URZ], R0 ;  /* 0x00000000050085a7 */ /* 0x000e64000800007f */
[----:B-1----:R-:W-:Y:S05]  /*18970*/  @!P0 BRA `(.L_x_572) ;  /* 0xfffffffc00f08947 */ /* 0x002fea000383ffff */
[----:B------:R-:W-:Y:S05]  /*18980*/  BRA `(.L_x_583) ;  /* 0xfffffffc00147947 */ /* 0x000fea000383ffff */
.L_x_584:
[----:B------:R-:W-:-:S00]  /*18990*/  BRA `(.L_x_584) ;  /* 0xfffffffc00fc7947 */ /* 0x000fc0000383ffff */
[----:B------:R-:W-:-:S00]  /*189a0*/  NOP ;  /* 0x0000000000007918 */ /* 0x000fc00000000000 */
        /* <DEDUP_REMOVED lines=13> */
.L_x_585:


//--------------------- .nv.global.init           --------------------------
	.section	.nv.global.init,"aw",@progbits
.nv.global.init:
	.type		$str$22,@object
	.size		$str$22,($str$23 - $str$22)
$str$22:
        /*0000*/ 	.byte	0x6b, 0x5f, 0x74, 0x69, 0x6c, 0x65, 0x5f, 0x63, 0x6f, 0x75, 0x6e, 0x74, 0x20, 0x3e, 0x3d, 0x20
        /*0010*/ 	.byte	0x31, 0x00
	.type		$str$23,@object
	.size		$str$23,(__unnamed_1 - $str$23)
$str$23:
        /*0012*/ 	.byte	0x2f, 0x74, 0x6d, 0x70, 0x2f, 0x63, 0x75, 0x74, 0x6c, 0x61, 0x73, 0x73, 0x5f, 0x73, 0x77, 0x65
        /*0022*/ 	.byte	0x65, 0x70, 0x5f, 0x73, 0x72, 0x63, 0x2f, 0x69, 0x6e, 0x63, 0x6c, 0x75, 0x64, 0x65, 0x2f, 0x63
        /*0032*/ 	.byte	0x75, 0x74, 0x6c, 0x61, 0x73, 0x73, 0x2f, 0x67, 0x65, 0x6d, 0x6d, 0x2f, 0x63, 0x6f, 0x6c, 0x6c
        /*0042*/ 	.byte	0x65, 0x63, 0x74, 0x69, 0x76, 0x65, 0x2f, 0x73, 0x6d, 0x39, 0x30, 0x5f, 0x6d, 0x6d, 0x61, 0x5f
        /*0052*/ 	.byte	0x74, 0x6d, 0x61, 0x5f, 0x67, 0x6d, 0x6d, 0x61, 0x5f, 0x73, 0x73, 0x5f, 0x77, 0x61, 0x72, 0x70
        /*0062*/ 	.byte	0x73, 0x70, 0x65, 0x63, 0x69, 0x61, 0x6c, 0x69, 0x7a, 0x65, 0x64, 0x2e, 0x68, 0x70, 0x70, 0x00
	.type		__unnamed_1,@object
	.size		__unnamed_1,(.L_0 - __unnamed_1)
__unnamed_1:
        /* <DEDUP_REMOVED lines=174> */
        /*0b52*/ 	.byte	0x00
.L_0:


//--------------------- .nv.shared._ZN7cutlass13device_kernelINS_4gemm6kernel13GemmUniversalIN4cute5tupleIJiiiiEEENS1_10collective13CollectiveMmaINS1_34MainloopSm90TmaGmmaWarpSpecializedILi4ENS5_IJNS4_1CILi2EEENSA_ILi1EEESC_EEENS1_35KernelTmaWarpSpecializedCooperativeEEENS5_IJNSA_ILi256EEESG_NSA_ILi128EEEEEEaNS5_IJlSC_lEEEaSJ_NS4_8TiledMMAINS4_8MMA_AtomIJNS4_4SM904GMMA27MMA_64x256x32_S32S8S8_SS_TNEEEENS4_6LayoutISD_NS5_IJSC_NSA_ILi0EEESR_EEEEENS5_IJNS4_10UnderscoreESU_SU_EEEEENS4_13SM90_TMA_LOADENS4_14ComposedLayoutINS4_7SwizzleILi3ELi4ELi3EEENS4_18smem_ptr_flag_bitsILi8EEENSQ_INS5_IJNSA_ILi8EEESH_EEENS5_IJSH_SC_EEEEEEEvNS4_8identityENS4_23SM90_TMA_LOAD_MULTICASTES17_vS18_EENS_8epilogue10collective6detail29Sm90TmaWarpSpecializedAdapterINS1C_15DefaultEpilogueIaSJ_SJ_NS1B_6thread17LinearCombinationIaLi1EiiLNS1G_9ScaleType4KindE0ELNS_15FloatRoundStyleE2EaEENS1_15EpilogueDefaultEEEEEvvEEEEvNT_6ParamsE --------------------------
	.section	.nv.shared._ZN7cutlass13device_kernelINS_4gemm6kernel13GemmUniversalIN4cute5tupleIJiiiiEEENS1_10collective13CollectiveMmaINS1_34MainloopSm90TmaGmmaWarpSpecializedILi4ENS5_IJNS4_1CILi2EEENSA_ILi1EEESC_EEENS1_35KernelTmaWarpSpecializedCooperativeEEENS5_IJNSA_ILi256EEESG_NSA_ILi128EEEEEEaNS5_IJlSC_lEEEaSJ_NS4_8TiledMMAINS4_8MMA_AtomIJNS4_4SM904GMMA27MMA_64x256x32_S32S8S8_SS_TNEEEENS4_6LayoutISD_NS5_IJSC_NSA_ILi0EEESR_EEEEENS5_IJNS4_10UnderscoreESU_SU_EEEEENS4_13SM90_TMA_LOADENS4_14ComposedLayoutINS4_7SwizzleILi3ELi4ELi3EEENS4_18smem_ptr_flag_bitsILi8EEENSQ_INS5_IJNSA_ILi8EEESH_EEENS5_IJSH_SC_EEEEEEEvNS4_8identityENS4_23SM90_TMA_LOAD_MULTICASTES17_vS18_EENS_8epilogue10collective6detail29Sm90TmaWarpSpecializedAdapterINS1C_15DefaultEpilogueIaSJ_SJ_NS1B_6thread17LinearCombinationIaLi1EiiLNS1G_9ScaleType4KindE0ELNS_15FloatRoundStyleE2EaEENS1_15EpilogueDefaultEEEEEvvEEEEvNT_6ParamsE,"aw",@nobits
	.sectionflags	@""
	.align	16
	.zero		1024


//--------------------- .nv.shared.reserved.0     --------------------------
	.section	.nv.shared.reserved.0,"aw",@nobits
	.weak		__nv_reservedSMEM_offset_0_alias
	.size		__nv_reservedSMEM_offset_0_alias, 0, 0
	.other		__nv_reservedSMEM_offset_0_alias,@"STO_CUDA_RESERVED_SHARED STV_DEFAULT"
__nv_reservedSMEM_offset_0_alias:
	.zero		0


//--------------------- .nv.global                --------------------------
	.section	.nv.global,"aw",@nobits
.nv.global:
	.type		_ZN39_INTERNAL_e697d28c_4_k_cu_b49d4f2c_67154cute1_E,@object
	.size		_ZN39_INTERNAL_e697d28c_4_k_cu_b49d4f2c_67154cute1_E,(_ZN39_INTERNAL_e697d28c_4_k_cu_b49d4f2c_67154cuda3std3__45__cpo6cbeginE - _ZN39_INTERNAL_e697d28c_4_k_cu_b49d4f2c_67154cute1_E)
_ZN39_INTERNAL_e697d28c_4_k_cu_b49d4f2c_67154cute1_E:
	.zero		1
	.type		_ZN39_INTERNAL_e697d28c_4_k_cu_b49d4f2c_67154cuda3std3__45__cpo6cbeginE,@object
	.size		_ZN39_INTERNAL_e697d28c_4_k_cu_b49d4f2c_67154cuda3std3__45__cpo6cbeginE,(_ZN39_INTERNAL_e697d28c_4_k_cu_b49d4f2c_67154cuda3std3__48in_placeE - _ZN39_INTERNAL_e697d28c_4_k_cu_b49d4f2c_67154cuda3std3__45__cpo6cbeginE)
_ZN39_INTERNAL_e697d28c_4_k_cu_b49d4f2c_67154cuda3std3__45__cpo6cbeginE:
	.zero		1
	.type		_ZN39_INTERNAL_e697d28c_4_k_cu_b49d4f2c_67154cuda3std3__48in_placeE,@object
	.size		_ZN39_INTERNAL_e697d28c_4_k_cu_b49d4f2c_67154cuda3std3__48in_placeE,(_ZN39_INTERNAL_e697d28c_4_k_cu_b49d4f2c_67154cuda3std6ranges3__45__cpo9iter_moveE - _ZN39_INTERNAL_e697d28c_4_k_cu_b49d4f2c_67154cuda3std3__48in_placeE)
_ZN39_INTERNAL_e697d28c_4_k_cu_b49d4f2c_67154cuda3std3__48in_placeE:
	.zero		1
	.type		_ZN39_INTERNAL_e697d28c_4_k_cu_b49d4f2c_67154cuda3std6ranges3__45__cpo9iter_moveE,@object
	.size		_ZN39_INTERNAL_e697d28c_4_k_cu_b49d4f2c_67154cuda3std6ranges3__45__cpo9iter_moveE,(_ZN39_INTERNAL_e697d28c_4_k_cu_b49d4f2c_67154cuda3std3__45__cpo5beginE - _ZN39_INTERNAL_e697d28c_4_k_cu_b49d4f2c_67154cuda3std6ranges3__45__cpo9iter_moveE)
_ZN39_INTERNAL_e697d28c_4_k_cu_b49d4f2c_67154cuda3std6ranges3__45__cpo9iter_moveE:
	.zero		1
	.type		_ZN39_INTERNAL_e697d28c_4_k_cu_b49d4f2c_67154cuda3std3__45__cpo5beginE,@object
	.size		_ZN39_INTERNAL_e697d28c_4_k_cu_b49d4f2c_67154cuda3std3__45__cpo5beginE,(_ZN39_INTERNAL_e697d28c_4_k_cu_b49d4f2c_67154cuda3std3__441_GLOBAL__N__e697d28c_4_k_cu_b49d4f2c_67156ignoreE - _ZN39_INTERNAL_e697d28c_4_k_cu_b49d4f2c_67154cuda3std3__45__cpo5beginE)
_ZN39_INTERNAL_e697d28c_4_k_cu_b49d4f2c_67154cuda3std3__45__cpo5beginE:
	.zero		1
	.type		_ZN39_INTERNAL_e697d28c_4_k_cu_b49d4f2c_67154cuda3std3__441_GLOBAL__N__e697d28c_4_k_cu_b49d4f2c_67156ignoreE,@object
	.size		_ZN39_INTERNAL_e697d28c_4_k_cu_b49d4f2c_67154cuda3std3__441_GLOBAL__N__e697d28c_4_k_cu_b49d4f2c_67156ignoreE,(_ZN39_INTERNAL_e697d28c_4_k_cu_b49d4f2c_67154cute7productE - _ZN39_INTERNAL_e697d28c_4_k_cu_b49d4f2c_67154cuda3std3__441_GLOBAL__N__e697d28c_4_k_cu_b49d4f2c_67156ignoreE)
_ZN39_INTERNAL_e697d28c_4_k_cu_b49d4f2c_67154cuda3std3__441_GLOBAL__N__e697d28c_4_k_cu_b49d4f2c_67156ignoreE:
	.zero		1
	.type		_ZN39_INTERNAL_e697d28c_4_k_cu_b49d4f2c_67154cute7productE,@object
	.size		_ZN39_INTERNAL_e697d28c_4_k_cu_b49d4f2c_67154cute7productE,(_ZN39_INTERNAL_e697d28c_4_k_cu_b49d4f2c_67154cuda3std3__45__cpo3endE - _ZN39_INTERNAL_e697d28c_4_k_cu_b49d4f2c_67154cute7productE)
_ZN39_INTERNAL_e697d28c_4_k_cu_b49d4f2c_67154cute7productE:
	.zero		1
	.type		_ZN39_INTERNAL_e697d28c_4_k_cu_b49d4f2c_67154cuda3std3__45__cpo3endE,@object
	.size		_ZN39_INTERNAL_e697d28c_4_k_cu_b49d4f2c_67154cuda3std3__45__cpo3endE,(_ZN39_INTERNAL_e697d28c_4_k_cu_b49d4f2c_67154cuda3std3__419piecewise_constructE - _ZN39_INTERNAL_e697d28c_4_k_cu_b49d4f2c_67154cuda3std3__45__cpo3endE)
_ZN39_INTERNAL_e697d28c_4_k_cu_b49d4f2c_67154cuda3std3__45__cpo3endE:
	.zero		1
	.type		_ZN39_INTERNAL_e697d28c_4_k_cu_b49d4f2c_67154cuda3std3__419piecewise_constructE,@object
	.size		_ZN39_INTERNAL_e697d28c_4_k_cu_b49d4f2c_67154cuda3std3__419piecewise_constructE,(_ZN39_INTERNAL_e697d28c_4_k_cu_b49d4f2c_67154cuda3std3__45__cpo4cendE - _ZN39_INTERNAL_e697d28c_4_k_cu_b49d4f2c_67154cuda3std3__419piecewise_constructE)
_ZN39_INTERNAL_e697d28c_4_k_cu_b49d4f2c_67154cuda3std3__419piecewise_constructE:
	.zero		1
	.type		_ZN39_INTERNAL_e697d28c_4_k_cu_b49d4f2c_67154cuda3std3__45__cpo4cendE,@object
	.size		_ZN39_INTERNAL_e697d28c_4_k_cu_b49d4f2c_67154cuda3std3__45__cpo4cendE,(_ZN39_INTERNAL_e697d28c_4_k_cu_b49d4f2c_67154cuda3std6ranges3__45__cpo4swapE - _ZN39_INTERNAL_e697d28c_4_k_cu_b49d4f2c_67154cuda3std3__45__cpo4cendE)
_ZN39_INTERNAL_e697d28c_4_k_cu_b49d4f2c_67154cuda3std3__45__cpo4cendE:
	.zero		1
	.type		_ZN39_INTERNAL_e697d28c_4_k_cu_b49d4f2c_67154cuda3std6ranges3__45__cpo4swapE,@object
	.size		_ZN39_INTERNAL_e697d28c_4_k_cu_b49d4f2c_67154cuda3std6ranges3__45__cpo4swapE,(.L_8 - _ZN39_INTERNAL_e697d28c_4_k_cu_b49d4f2c_67154cuda3std6ranges3__45__cpo4swapE)
_ZN39_INTERNAL_e697d28c_4_k_cu_b49d4f2c_67154cuda3std6ranges3__45__cpo4swapE:
	.zero		1
.L_8:


//--------------------- .nv.constant0._ZN7cutlass13device_kernelINS_4gemm6kernel13GemmUniversalIN4cute5tupleIJiiiiEEENS1_10collective13CollectiveMmaINS1_34MainloopSm90TmaGmmaWarpSpecializedILi4ENS5_IJNS4_1CILi2EEENSA_ILi1EEESC_EEENS1_35KernelTmaWarpSpecializedCooperativeEEENS5_IJNSA_ILi256EEESG_NSA_ILi128EEEEEEaNS5_IJlSC_lEEEaSJ_NS4_8TiledMMAINS4_8MMA_AtomIJNS4_4SM904GMMA27MMA_64x256x32_S32S8S8_SS_TNEEEENS4_6LayoutISD_NS5_IJSC_NSA_ILi0EEESR_EEEEENS5_IJNS4_10UnderscoreESU_SU_EEEEENS4_13SM90_TMA_LOADENS4_14ComposedLayoutINS4_7SwizzleILi3ELi4ELi3EEENS4_18smem_ptr_flag_bitsILi8EEENSQ_INS5_IJNSA_ILi8EEESH_EEENS5_IJSH_SC_EEEEEEEvNS4_8identityENS4_23SM90_TMA_LOAD_MULTICASTES17_vS18_EENS_8epilogue10collective6detail29Sm90TmaWarpSpecializedAdapterINS1C_15DefaultEpilogueIaSJ_SJ_NS1B_6thread17LinearCombinationIaLi1EiiLNS1G_9ScaleType4KindE0ELNS_15FloatRoundStyleE2EaEENS1_15EpilogueDefaultEEEEEvvEEEEvNT_6ParamsE --------------------------
	.section	.nv.constant0._ZN7cutlass13device_kernelINS_4gemm6kernel13GemmUniversalIN4cute5tupleIJiiiiEEENS1_10collective13CollectiveMmaINS1_34MainloopSm90TmaGmmaWarpSpecializedILi4ENS5_IJNS4_1CILi2EEENSA_ILi1EEESC_EEENS1_35KernelTmaWarpSpecializedCooperativeEEENS5_IJNSA_ILi256EEESG_NSA_ILi128EEEEEEaNS5_IJlSC_lEEEaSJ_NS4_8TiledMMAINS4_8MMA_AtomIJNS4_4SM904GMMA27MMA_64x256x32_S32S8S8_SS_TNEEEENS4_6LayoutISD_NS5_IJSC_NSA_ILi0EEESR_EEEEENS5_IJNS4_10UnderscoreESU_SU_EEEEENS4_13SM90_TMA_LOADENS4_14ComposedLayoutINS4_7SwizzleILi3ELi4ELi3EEENS4_18smem_ptr_flag_bitsILi8EEENSQ_INS5_IJNSA_ILi8EEESH_EEENS5_IJSH_SC_EEEEEEEvNS4_8identityENS4_23SM90_TMA_LOAD_MULTICASTES17_vS18_EENS_8epilogue10collective6detail29Sm90TmaWarpSpecializedAdapterINS1C_15DefaultEpilogueIaSJ_SJ_NS1B_6thread17LinearCombinationIaLi1EiiLNS1G_9ScaleType4KindE0ELNS_15FloatRoundStyleE2EaEENS1_15EpilogueDefaultEEEEEvvEEEEvNT_6ParamsE,"a",@progbits
	.sectionflags	@""
	.align	4
.nv.constant0._ZN7cutlass13device_kernelINS_4gemm6kernel13GemmUniversalIN4cute5tupleIJiiiiEEENS1_10collective13CollectiveMmaINS1_34MainloopSm90TmaGmmaWarpSpecializedILi4ENS5_IJNS4_1CILi2EEENSA_ILi1EEESC_EEENS1_35KernelTmaWarpSpecializedCooperativeEEENS5_IJNSA_ILi256EEESG_NSA_ILi128EEEEEEaNS5_IJlSC_lEEEaSJ_NS4_8TiledMMAINS4_8MMA_AtomIJNS4_4SM904GMMA27MMA_64x256x32_S32S8S8_SS_TNEEEENS4_6LayoutISD_NS5_IJSC_NSA_ILi0EEESR_EEEEENS5_IJNS4_10UnderscoreESU_SU_EEEEENS4_13SM90_TMA_LOADENS4_14ComposedLayoutINS4_7SwizzleILi3ELi4ELi3EEENS4_18smem_ptr_flag_bitsILi8EEENSQ_INS5_IJNSA_ILi8EEESH_EEENS5_IJSH_SC_EEEEEEEvNS4_8identityENS4_23SM90_TMA_LOAD_MULTICASTES17_vS18_EENS_8epilogue10collective6detail29Sm90TmaWarpSpecializedAdapterINS1C_15DefaultEpilogueIaSJ_SJ_NS1B_6thread17LinearCombinationIaLi1EiiLNS1G_9ScaleType4KindE0ELNS_15FloatRoundStyleE2EaEENS1_15EpilogueDefaultEEEEEvvEEEEvNT_6ParamsE:
	.zero		1664


//--------------------- SYMBOLS --------------------------

	.type		.nv.reservedSmem.offset0,@object
	.size		.nv.reservedSmem.offset0,0x4
	.type		__assertfail,@function
